//
// Generated by NVIDIA NVVM Compiler
//
// Compiler Build ID: CL-36424714
// Cuda compilation tools, release 13.0, V13.0.88
// Based on NVVM 20.0.0
//

.version 9.0
.target sm_100
.address_size 64

	// .globl	_Z19movingAverageFilterPKfPfii

.visible .entry _Z19movingAverageFilterPKfPfii(
	.param .u64 .ptr .align 1 _Z19movingAverageFilterPKfPfii_param_0,
	.param .u64 .ptr .align 1 _Z19movingAverageFilterPKfPfii_param_1,
	.param .u32 _Z19movingAverageFilterPKfPfii_param_2,
	.param .u32 _Z19movingAverageFilterPKfPfii_param_3
)
{
	.reg .pred 	%p<52>;
	.reg .b32 	%r<105>;
	.reg .b32 	%f<78>;
	.reg .b64 	%rd<37>;

	ld.param.u64 	%rd3, [_Z19movingAverageFilterPKfPfii_param_0];
	ld.param.u64 	%rd2, [_Z19movingAverageFilterPKfPfii_param_1];
	ld.param.u32 	%r68, [_Z19movingAverageFilterPKfPfii_param_2];
	ld.param.u32 	%r69, [_Z19movingAverageFilterPKfPfii_param_3];
	cvta.to.global.u64 	%rd1, %rd3;
	mov.u32 	%r70, %ctaid.x;
	mov.u32 	%r71, %ntid.x;
	mov.u32 	%r72, %tid.x;
	mad.lo.s32 	%r1, %r70, %r71, %r72;
	setp.ge.s32 	%p1, %r1, %r68;
	@%p1 bra 	$L__BB0_42;
	setp.lt.s32 	%p2, %r69, -1;
	mov.f32 	%f68, 0f00000000;
	mov.f32 	%f77, %f68;
	@%p2 bra 	$L__BB0_41;
	shr.u32 	%r74, %r69, 31;
	add.s32 	%r75, %r69, %r74;
	shr.s32 	%r2, %r75, 1;
	neg.s32 	%r98, %r2;
	or.b32  	%r4, %r75, 1;
	setp.lt.u32 	%p3, %r2, 4;
	mov.f32 	%f68, 0f00000000;
	mov.b32 	%r95, 0;
	@%p3 bra 	$L__BB0_22;
	sub.s32 	%r82, 3, %r2;
	and.b32  	%r77, %r4, 2147483640;
	neg.s32 	%r81, %r77;
	sub.s32 	%r80, %r1, %r2;
	mov.f32 	%f68, 0f00000000;
	mov.b32 	%r95, 0;
$L__BB0_4:
	.pragma "nounroll";
	setp.lt.s32 	%p4, %r80, 0;
	setp.ge.s32 	%p5, %r80, %r68;
	or.pred  	%p6, %p4, %p5;
	@%p6 bra 	$L__BB0_6;
	mul.wide.u32 	%rd4, %r80, 4;
	add.s64 	%rd5, %rd1, %rd4;
	ld.global.f32 	%f41, [%rd5];
	add.f32 	%f68, %f68, %f41;
	add.s32 	%r95, %r95, 1;
$L__BB0_6:
	add.s32 	%r14, %r80, 1;
	setp.lt.s32 	%p7, %r14, 0;
	setp.ge.s32 	%p8, %r14, %r68;
	or.pred  	%p9, %p7, %p8;
	@%p9 bra 	$L__BB0_8;
	mul.wide.u32 	%rd6, %r14, 4;
	add.s64 	%rd7, %rd1, %rd6;
	ld.global.f32 	%f42, [%rd7];
	add.f32 	%f68, %f68, %f42;
	add.s32 	%r95, %r95, 1;
$L__BB0_8:
	add.s32 	%r17, %r80, 2;
	setp.lt.s32 	%p10, %r17, 0;
	setp.ge.s32 	%p11, %r17, %r68;
	or.pred  	%p12, %p10, %p11;
	@%p12 bra 	$L__BB0_10;
	mul.wide.u32 	%rd8, %r17, 4;
	add.s64 	%rd9, %rd1, %rd8;
	ld.global.f32 	%f43, [%rd9];
	add.f32 	%f68, %f68, %f43;
	add.s32 	%r95, %r95, 1;
$L__BB0_10:
	add.s32 	%r20, %r80, 3;
	setp.lt.s32 	%p13, %r20, 0;
	setp.ge.s32 	%p14, %r20, %r68;
	or.pred  	%p15, %p13, %p14;
	@%p15 bra 	$L__BB0_12;
	mul.wide.u32 	%rd10, %r20, 4;
	add.s64 	%rd11, %rd1, %rd10;
	ld.global.f32 	%f44, [%rd11];
	add.f32 	%f68, %f68, %f44;
	add.s32 	%r95, %r95, 1;
$L__BB0_12:
	add.s32 	%r23, %r80, 4;
	setp.lt.s32 	%p16, %r23, 0;
	setp.ge.s32 	%p17, %r23, %r68;
	or.pred  	%p18, %p16, %p17;
	@%p18 bra 	$L__BB0_14;
	mul.wide.u32 	%rd12, %r23, 4;
	add.s64 	%rd13, %rd1, %rd12;
	ld.global.f32 	%f45, [%rd13];
	add.f32 	%f68, %f68, %f45;
	add.s32 	%r95, %r95, 1;
$L__BB0_14:
	add.s32 	%r26, %r80, 5;
	setp.lt.s32 	%p19, %r26, 0;
	setp.ge.s32 	%p20, %r26, %r68;
	or.pred  	%p21, %p19, %p20;
	@%p21 bra 	$L__BB0_16;
	mul.wide.u32 	%rd14, %r26, 4;
	add.s64 	%rd15, %rd1, %rd14;
	ld.global.f32 	%f46, [%rd15];
	add.f32 	%f68, %f68, %f46;
	add.s32 	%r95, %r95, 1;
$L__BB0_16:
	add.s32 	%r29, %r80, 6;
	setp.lt.s32 	%p22, %r29, 0;
	setp.ge.s32 	%p23, %r29, %r68;
	or.pred  	%p24, %p22, %p23;
	@%p24 bra 	$L__BB0_18;
	mul.wide.u32 	%rd16, %r29, 4;
	add.s64 	%rd17, %rd1, %rd16;
	ld.global.f32 	%f47, [%rd17];
	add.f32 	%f68, %f68, %f47;
	add.s32 	%r95, %r95, 1;
$L__BB0_18:
	add.s32 	%r32, %r80, 7;
	setp.lt.s32 	%p25, %r32, 0;
	setp.ge.s32 	%p26, %r32, %r68;
	or.pred  	%p27, %p25, %p26;
	@%p27 bra 	$L__BB0_20;
	mul.wide.u32 	%rd18, %r32, 4;
	add.s64 	%rd19, %rd1, %rd18;
	ld.global.f32 	%f48, [%rd19];
	add.f32 	%f68, %f68, %f48;
	add.s32 	%r95, %r95, 1;
$L__BB0_20:
	add.s32 	%r82, %r82, 8;
	add.s32 	%r81, %r81, 8;
	add.s32 	%r80, %r80, 8;
	setp.ne.s32 	%p28, %r81, 0;
	@%p28 bra 	$L__BB0_4;
	add.s32 	%r98, %r82, -3;
$L__BB0_22:
	and.b32  	%r78, %r4, 4;
	setp.eq.s32 	%p29, %r78, 0;
	@%p29 bra 	$L__BB0_32;
	add.s32 	%r41, %r98, %r1;
	setp.lt.s32 	%p30, %r41, 0;
	setp.ge.s32 	%p31, %r41, %r68;
	or.pred  	%p32, %p30, %p31;
	@%p32 bra 	$L__BB0_25;
	mul.wide.u32 	%rd20, %r41, 4;
	add.s64 	%rd21, %rd1, %rd20;
	ld.global.f32 	%f49, [%rd21];
	add.f32 	%f68, %f68, %f49;
	add.s32 	%r95, %r95, 1;
$L__BB0_25:
	add.s32 	%r44, %r41, 1;
	setp.lt.s32 	%p33, %r44, 0;
	setp.ge.s32 	%p34, %r44, %r68;
	or.pred  	%p35, %p33, %p34;
	@%p35 bra 	$L__BB0_27;
	mul.wide.u32 	%rd22, %r44, 4;
	add.s64 	%rd23, %rd1, %rd22;
	ld.global.f32 	%f50, [%rd23];
	add.f32 	%f68, %f68, %f50;
	add.s32 	%r95, %r95, 1;
$L__BB0_27:
	add.s32 	%r47, %r41, 2;
	setp.lt.s32 	%p36, %r47, 0;
	setp.ge.s32 	%p37, %r47, %r68;
	or.pred  	%p38, %p36, %p37;
	@%p38 bra 	$L__BB0_29;
	mul.wide.u32 	%rd24, %r47, 4;
	add.s64 	%rd25, %rd1, %rd24;
	ld.global.f32 	%f51, [%rd25];
	add.f32 	%f68, %f68, %f51;
	add.s32 	%r95, %r95, 1;
$L__BB0_29:
	add.s32 	%r50, %r41, 3;
	setp.lt.s32 	%p39, %r50, 0;
	setp.ge.s32 	%p40, %r50, %r68;
	or.pred  	%p41, %p39, %p40;
	@%p41 bra 	$L__BB0_31;
	mul.wide.u32 	%rd26, %r50, 4;
	add.s64 	%rd27, %rd1, %rd26;
	ld.global.f32 	%f52, [%rd27];
	add.f32 	%f68, %f68, %f52;
	add.s32 	%r95, %r95, 1;
$L__BB0_31:
	add.s32 	%r98, %r98, 4;
$L__BB0_32:
	and.b32  	%r79, %r4, 3;
	setp.eq.s32 	%p42, %r79, 1;
	@%p42 bra 	$L__BB0_38;
	add.s32 	%r56, %r98, %r1;
	setp.lt.s32 	%p43, %r56, 0;
	setp.ge.s32 	%p44, %r56, %r68;
	or.pred  	%p45, %p43, %p44;
	@%p45 bra 	$L__BB0_35;
	mul.wide.u32 	%rd28, %r56, 4;
	add.s64 	%rd29, %rd1, %rd28;
	ld.global.f32 	%f53, [%rd29];
	add.f32 	%f68, %f68, %f53;
	add.s32 	%r95, %r95, 1;
$L__BB0_35:
	add.s32 	%r59, %r56, 1;
	setp.lt.s32 	%p46, %r59, 0;
	setp.ge.s32 	%p47, %r59, %r68;
	or.pred  	%p48, %p46, %p47;
	@%p48 bra 	$L__BB0_37;
	mul.wide.u32 	%rd30, %r59, 4;
	add.s64 	%rd31, %rd1, %rd30;
	ld.global.f32 	%f54, [%rd31];
	add.f32 	%f68, %f68, %f54;
	add.s32 	%r95, %r95, 1;
$L__BB0_37:
	add.s32 	%r98, %r98, 2;
$L__BB0_38:
	add.s32 	%r65, %r98, %r1;
	setp.lt.s32 	%p49, %r65, 0;
	setp.ge.s32 	%p50, %r65, %r68;
	or.pred  	%p51, %p49, %p50;
	@%p51 bra 	$L__BB0_40;
	mul.wide.u32 	%rd32, %r65, 4;
	add.s64 	%rd33, %rd1, %rd32;
	ld.global.f32 	%f55, [%rd33];
	add.f32 	%f68, %f68, %f55;
	add.s32 	%r95, %r95, 1;
$L__BB0_40:
	cvt.rn.f32.s32 	%f77, %r95;
$L__BB0_41:
	div.rn.f32 	%f56, %f68, %f77;
	cvta.to.global.u64 	%rd34, %rd2;
	mul.wide.s32 	%rd35, %r1, 4;
	add.s64 	%rd36, %rd34, %rd35;
	st.global.f32 	[%rd36], %f56;
$L__BB0_42:
	ret;

}
	// .globl	_Z13onePoleFilterPKfPfif
.visible .entry _Z13onePoleFilterPKfPfif(
	.param .u64 .ptr .align 1 _Z13onePoleFilterPKfPfif_param_0,
	.param .u64 .ptr .align 1 _Z13onePoleFilterPKfPfif_param_1,
	.param .u32 _Z13onePoleFilterPKfPfif_param_2,
	.param .f32 _Z13onePoleFilterPKfPfif_param_3
)
{
	.reg .pred 	%p<11>;
	.reg .b32 	%r<31>;
	.reg .b32 	%f<56>;
	.reg .b64 	%rd<34>;

	ld.param.u64 	%rd9, [_Z13onePoleFilterPKfPfif_param_0];
	ld.param.u64 	%rd10, [_Z13onePoleFilterPKfPfif_param_1];
	ld.param.u32 	%r15, [_Z13onePoleFilterPKfPfif_param_2];
	ld.param.f32 	%f2, [_Z13onePoleFilterPKfPfif_param_3];
	cvta.to.global.u64 	%rd1, %rd10;
	cvta.to.global.u64 	%rd2, %rd9;
	mov.u32 	%r16, %ctaid.x;
	mov.u32 	%r17, %tid.x;
	or.b32  	%r18, %r16, %r17;
	setp.ne.s32 	%p1, %r18, 0;
	@%p1 bra 	$L__BB1_14;
	ld.global.f32 	%f3, [%rd2];
	st.global.f32 	[%rd1], %f3;
	setp.lt.s32 	%p2, %r15, 2;
	@%p2 bra 	$L__BB1_14;
	mov.f32 	%f4, 0f3F800000;
	sub.f32 	%f1, %f4, %f2;
	add.s32 	%r1, %r15, -1;
	add.s32 	%r20, %r15, -2;
	and.b32  	%r2, %r1, 7;
	setp.lt.u32 	%p3, %r20, 7;
	mov.b32 	%r29, 1;
	@%p3 bra 	$L__BB1_6;
	and.b32  	%r22, %r1, -8;
	neg.s32 	%r27, %r22;
	add.s64 	%rd33, %rd2, 16;
	add.s64 	%rd32, %rd1, 16;
	mov.b32 	%r26, 0;
$L__BB1_4:
	.pragma "nounroll";
	ld.global.f32 	%f5, [%rd33+-12];
	ld.global.f32 	%f6, [%rd32+-16];
	mul.f32 	%f7, %f1, %f6;
	fma.rn.f32 	%f8, %f2, %f5, %f7;
	st.global.f32 	[%rd32+-12], %f8;
	ld.global.f32 	%f9, [%rd33+-8];
	mul.f32 	%f10, %f1, %f8;
	fma.rn.f32 	%f11, %f2, %f9, %f10;
	st.global.f32 	[%rd32+-8], %f11;
	ld.global.f32 	%f12, [%rd33+-4];
	mul.f32 	%f13, %f1, %f11;
	fma.rn.f32 	%f14, %f2, %f12, %f13;
	st.global.f32 	[%rd32+-4], %f14;
	ld.global.f32 	%f15, [%rd33];
	mul.f32 	%f16, %f1, %f14;
	fma.rn.f32 	%f17, %f2, %f15, %f16;
	st.global.f32 	[%rd32], %f17;
	ld.global.f32 	%f18, [%rd33+4];
	mul.f32 	%f19, %f1, %f17;
	fma.rn.f32 	%f20, %f2, %f18, %f19;
	st.global.f32 	[%rd32+4], %f20;
	ld.global.f32 	%f21, [%rd33+8];
	mul.f32 	%f22, %f1, %f20;
	fma.rn.f32 	%f23, %f2, %f21, %f22;
	st.global.f32 	[%rd32+8], %f23;
	ld.global.f32 	%f24, [%rd33+12];
	mul.f32 	%f25, %f1, %f23;
	fma.rn.f32 	%f26, %f2, %f24, %f25;
	st.global.f32 	[%rd32+12], %f26;
	ld.global.f32 	%f27, [%rd33+16];
	mul.f32 	%f28, %f1, %f26;
	fma.rn.f32 	%f29, %f2, %f27, %f28;
	st.global.f32 	[%rd32+16], %f29;
	add.s32 	%r27, %r27, 8;
	add.s32 	%r26, %r26, 8;
	add.s64 	%rd33, %rd33, 32;
	add.s64 	%rd32, %rd32, 32;
	setp.ne.s32 	%p4, %r27, 0;
	@%p4 bra 	$L__BB1_4;
	add.s32 	%r29, %r26, 1;
$L__BB1_6:
	setp.eq.s32 	%p5, %r2, 0;
	@%p5 bra 	$L__BB1_14;
	and.b32  	%r10, %r1, 3;
	setp.lt.u32 	%p6, %r2, 4;
	@%p6 bra 	$L__BB1_9;
	mul.wide.u32 	%rd11, %r29, 4;
	add.s64 	%rd12, %rd2, %rd11;
	ld.global.f32 	%f30, [%rd12];
	mul.wide.s32 	%rd13, %r29, 4;
	add.s64 	%rd14, %rd1, %rd13;
	ld.global.f32 	%f31, [%rd14+-4];
	mul.f32 	%f32, %f1, %f31;
	fma.rn.f32 	%f33, %f2, %f30, %f32;
	add.s64 	%rd15, %rd1, %rd11;
	st.global.f32 	[%rd15], %f33;
	add.s32 	%r23, %r29, 1;
	mul.wide.u32 	%rd16, %r23, 4;
	add.s64 	%rd17, %rd2, %rd16;
	ld.global.f32 	%f34, [%rd17];
	mul.f32 	%f35, %f1, %f33;
	fma.rn.f32 	%f36, %f2, %f34, %f35;
	add.s64 	%rd18, %rd1, %rd16;
	st.global.f32 	[%rd18], %f36;
	add.s32 	%r24, %r29, 2;
	mul.wide.u32 	%rd19, %r24, 4;
	add.s64 	%rd20, %rd2, %rd19;
	ld.global.f32 	%f37, [%rd20];
	ld.global.f32 	%f38, [%rd14+4];
	mul.f32 	%f39, %f1, %f38;
	fma.rn.f32 	%f40, %f2, %f37, %f39;
	add.s64 	%rd21, %rd1, %rd19;
	st.global.f32 	[%rd21], %f40;
	ld.global.f32 	%f41, [%rd12+12];
	ld.global.f32 	%f42, [%rd14+8];
	mul.f32 	%f43, %f1, %f42;
	fma.rn.f32 	%f44, %f2, %f41, %f43;
	st.global.f32 	[%rd15+12], %f44;
	add.s32 	%r29, %r29, 4;
$L__BB1_9:
	setp.eq.s32 	%p7, %r10, 0;
	@%p7 bra 	$L__BB1_14;
	setp.eq.s32 	%p8, %r10, 1;
	@%p8 bra 	$L__BB1_12;
	mul.wide.u32 	%rd22, %r29, 4;
	add.s64 	%rd23, %rd2, %rd22;
	ld.global.f32 	%f45, [%rd23];
	mul.wide.s32 	%rd24, %r29, 4;
	add.s64 	%rd25, %rd1, %rd24;
	ld.global.f32 	%f46, [%rd25+-4];
	mul.f32 	%f47, %f1, %f46;
	fma.rn.f32 	%f48, %f2, %f45, %f47;
	add.s64 	%rd26, %rd1, %rd22;
	st.global.f32 	[%rd26], %f48;
	ld.global.f32 	%f49, [%rd23+4];
	mul.f32 	%f50, %f1, %f48;
	fma.rn.f32 	%f51, %f2, %f49, %f50;
	st.global.f32 	[%rd26+4], %f51;
	add.s32 	%r29, %r29, 2;
$L__BB1_12:
	and.b32  	%r25, %r1, 1;
	setp.eq.b32 	%p9, %r25, 1;
	not.pred 	%p10, %p9;
	@%p10 bra 	$L__BB1_14;
	mul.wide.u32 	%rd27, %r29, 4;
	add.s64 	%rd28, %rd2, %rd27;
	ld.global.f32 	%f52, [%rd28];
	mul.wide.s32 	%rd29, %r29, 4;
	add.s64 	%rd30, %rd1, %rd29;
	ld.global.f32 	%f53, [%rd30+-4];
	mul.f32 	%f54, %f1, %f53;
	fma.rn.f32 	%f55, %f2, %f52, %f54;
	add.s64 	%rd31, %rd1, %rd27;
	st.global.f32 	[%rd31], %f55;
$L__BB1_14:
	ret;

}
	// .globl	_Z25onePoleFilterMultiChannelPKfPfiif
.visible .entry _Z25onePoleFilterMultiChannelPKfPfiif(
	.param .u64 .ptr .align 1 _Z25onePoleFilterMultiChannelPKfPfiif_param_0,
	.param .u64 .ptr .align 1 _Z25onePoleFilterMultiChannelPKfPfiif_param_1,
	.param .u32 _Z25onePoleFilterMultiChannelPKfPfiif_param_2,
	.param .u32 _Z25onePoleFilterMultiChannelPKfPfiif_param_3,
	.param .f32 _Z25onePoleFilterMultiChannelPKfPfiif_param_4
)
{
	.reg .pred 	%p<11>;
	.reg .b32 	%r<32>;
	.reg .b32 	%f<54>;
	.reg .b64 	%rd<27>;

	ld.param.u64 	%rd11, [_Z25onePoleFilterMultiChannelPKfPfiif_param_0];
	ld.param.u64 	%rd12, [_Z25onePoleFilterMultiChannelPKfPfiif_param_1];
	ld.param.u32 	%r17, [_Z25onePoleFilterMultiChannelPKfPfiif_param_2];
	ld.param.u32 	%r18, [_Z25onePoleFilterMultiChannelPKfPfiif_param_3];
	ld.param.f32 	%f2, [_Z25onePoleFilterMultiChannelPKfPfiif_param_4];
	mov.u32 	%r19, %ctaid.x;
	mov.u32 	%r20, %ntid.x;
	mov.u32 	%r21, %tid.x;
	mad.lo.s32 	%r1, %r19, %r20, %r21;
	setp.ge.s32 	%p1, %r1, %r18;
	@%p1 bra 	$L__BB2_14;
	cvta.to.global.u64 	%rd1, %rd11;
	cvta.to.global.u64 	%rd2, %rd12;
	mul.lo.s32 	%r2, %r17, %r1;
	mul.wide.s32 	%rd13, %r2, 4;
	add.s64 	%rd3, %rd1, %rd13;
	ld.global.f32 	%f3, [%rd3];
	add.s64 	%rd4, %rd2, %rd13;
	st.global.f32 	[%rd4], %f3;
	setp.lt.s32 	%p2, %r17, 2;
	@%p2 bra 	$L__BB2_14;
	mov.f32 	%f4, 0f3F800000;
	sub.f32 	%f1, %f4, %f2;
	add.s32 	%r3, %r17, -1;
	add.s32 	%r23, %r17, -2;
	and.b32  	%r4, %r3, 7;
	setp.lt.u32 	%p3, %r23, 7;
	mov.b32 	%r30, 1;
	@%p3 bra 	$L__BB2_6;
	and.b32  	%r25, %r3, -8;
	neg.s32 	%r28, %r25;
	add.s64 	%rd15, %rd13, 16;
	add.s64 	%rd26, %rd1, %rd15;
	add.s64 	%rd25, %rd2, %rd15;
	mov.b32 	%r27, 0;
$L__BB2_4:
	.pragma "nounroll";
	ld.global.f32 	%f5, [%rd26+-12];
	ld.global.f32 	%f6, [%rd25+-16];
	mul.f32 	%f7, %f1, %f6;
	fma.rn.f32 	%f8, %f2, %f5, %f7;
	st.global.f32 	[%rd25+-12], %f8;
	ld.global.f32 	%f9, [%rd26+-8];
	mul.f32 	%f10, %f1, %f8;
	fma.rn.f32 	%f11, %f2, %f9, %f10;
	st.global.f32 	[%rd25+-8], %f11;
	ld.global.f32 	%f12, [%rd26+-4];
	mul.f32 	%f13, %f1, %f11;
	fma.rn.f32 	%f14, %f2, %f12, %f13;
	st.global.f32 	[%rd25+-4], %f14;
	ld.global.f32 	%f15, [%rd26];
	mul.f32 	%f16, %f1, %f14;
	fma.rn.f32 	%f17, %f2, %f15, %f16;
	st.global.f32 	[%rd25], %f17;
	ld.global.f32 	%f18, [%rd26+4];
	mul.f32 	%f19, %f1, %f17;
	fma.rn.f32 	%f20, %f2, %f18, %f19;
	st.global.f32 	[%rd25+4], %f20;
	ld.global.f32 	%f21, [%rd26+8];
	mul.f32 	%f22, %f1, %f20;
	fma.rn.f32 	%f23, %f2, %f21, %f22;
	st.global.f32 	[%rd25+8], %f23;
	ld.global.f32 	%f24, [%rd26+12];
	mul.f32 	%f25, %f1, %f23;
	fma.rn.f32 	%f26, %f2, %f24, %f25;
	st.global.f32 	[%rd25+12], %f26;
	ld.global.f32 	%f27, [%rd26+16];
	mul.f32 	%f28, %f1, %f26;
	fma.rn.f32 	%f29, %f2, %f27, %f28;
	st.global.f32 	[%rd25+16], %f29;
	add.s32 	%r28, %r28, 8;
	add.s32 	%r27, %r27, 8;
	add.s64 	%rd26, %rd26, 32;
	add.s64 	%rd25, %rd25, 32;
	setp.ne.s32 	%p4, %r28, 0;
	@%p4 bra 	$L__BB2_4;
	add.s32 	%r30, %r27, 1;
$L__BB2_6:
	setp.eq.s32 	%p5, %r4, 0;
	@%p5 bra 	$L__BB2_14;
	and.b32  	%r12, %r3, 3;
	setp.lt.u32 	%p6, %r4, 4;
	@%p6 bra 	$L__BB2_9;
	mul.wide.s32 	%rd16, %r30, 4;
	add.s64 	%rd17, %rd3, %rd16;
	ld.global.f32 	%f30, [%rd17];
	add.s64 	%rd18, %rd4, %rd16;
	ld.global.f32 	%f31, [%rd18+-4];
	mul.f32 	%f32, %f1, %f31;
	fma.rn.f32 	%f33, %f2, %f30, %f32;
	st.global.f32 	[%rd18], %f33;
	ld.global.f32 	%f34, [%rd17+4];
	mul.f32 	%f35, %f1, %f33;
	fma.rn.f32 	%f36, %f2, %f34, %f35;
	st.global.f32 	[%rd18+4], %f36;
	ld.global.f32 	%f37, [%rd17+8];
	mul.f32 	%f38, %f1, %f36;
	fma.rn.f32 	%f39, %f2, %f37, %f38;
	st.global.f32 	[%rd18+8], %f39;
	ld.global.f32 	%f40, [%rd17+12];
	mul.f32 	%f41, %f1, %f39;
	fma.rn.f32 	%f42, %f2, %f40, %f41;
	st.global.f32 	[%rd18+12], %f42;
	add.s32 	%r30, %r30, 4;
$L__BB2_9:
	setp.eq.s32 	%p7, %r12, 0;
	@%p7 bra 	$L__BB2_14;
	setp.eq.s32 	%p8, %r12, 1;
	@%p8 bra 	$L__BB2_12;
	mul.wide.s32 	%rd19, %r30, 4;
	add.s64 	%rd20, %rd3, %rd19;
	ld.global.f32 	%f43, [%rd20];
	add.s64 	%rd21, %rd4, %rd19;
	ld.global.f32 	%f44, [%rd21+-4];
	mul.f32 	%f45, %f1, %f44;
	fma.rn.f32 	%f46, %f2, %f43, %f45;
	st.global.f32 	[%rd21], %f46;
	ld.global.f32 	%f47, [%rd20+4];
	mul.f32 	%f48, %f1, %f46;
	fma.rn.f32 	%f49, %f2, %f47, %f48;
	st.global.f32 	[%rd21+4], %f49;
	add.s32 	%r30, %r30, 2;
$L__BB2_12:
	and.b32  	%r26, %r3, 1;
	setp.eq.b32 	%p9, %r26, 1;
	not.pred 	%p10, %p9;
	@%p10 bra 	$L__BB2_14;
	mul.wide.s32 	%rd22, %r30, 4;
	add.s64 	%rd23, %rd3, %rd22;
	ld.global.f32 	%f50, [%rd23];
	add.s64 	%rd24, %rd4, %rd22;
	ld.global.f32 	%f51, [%rd24+-4];
	mul.f32 	%f52, %f1, %f51;
	fma.rn.f32 	%f53, %f2, %f50, %f52;
	st.global.f32 	[%rd24], %f53;
$L__BB2_14:
	ret;

}
	// .globl	_Z19highPassFromLowPassPKfS0_Pfi
.visible .entry _Z19highPassFromLowPassPKfS0_Pfi(
	.param .u64 .ptr .align 1 _Z19highPassFromLowPassPKfS0_Pfi_param_0,
	.param .u64 .ptr .align 1 _Z19highPassFromLowPassPKfS0_Pfi_param_1,
	.param .u64 .ptr .align 1 _Z19highPassFromLowPassPKfS0_Pfi_param_2,
	.param .u32 _Z19highPassFromLowPassPKfS0_Pfi_param_3
)
{
	.reg .pred 	%p<2>;
	.reg .b32 	%r<6>;
	.reg .b32 	%f<4>;
	.reg .b64 	%rd<11>;

	ld.param.u64 	%rd1, [_Z19highPassFromLowPassPKfS0_Pfi_param_0];
	ld.param.u64 	%rd2, [_Z19highPassFromLowPassPKfS0_Pfi_param_1];
	ld.param.u64 	%rd3, [_Z19highPassFromLowPassPKfS0_Pfi_param_2];
	ld.param.u32 	%r2, [_Z19highPassFromLowPassPKfS0_Pfi_param_3];
	mov.u32 	%r3, %ctaid.x;
	mov.u32 	%r4, %ntid.x;
	mov.u32 	%r5, %tid.x;
	mad.lo.s32 	%r1, %r3, %r4, %r5;
	setp.ge.s32 	%p1, %r1, %r2;
	@%p1 bra 	$L__BB3_2;
	cvta.to.global.u64 	%rd4, %rd1;
	cvta.to.global.u64 	%rd5, %rd2;
	cvta.to.global.u64 	%rd6, %rd3;
	mul.wide.s32 	%rd7, %r1, 4;
	add.s64 	%rd8, %rd4, %rd7;
	ld.global.f32 	%f1, [%rd8];
	add.s64 	%rd9, %rd5, %rd7;
	ld.global.f32 	%f2, [%rd9];
	sub.f32 	%f3, %f1, %f2;
	add.s64 	%rd10, %rd6, %rd7;
	st.global.f32 	[%rd10], %f3;
$L__BB3_2:
	ret;

}


// ===== COMPILED SASS (sm_100) =====

	.target	sm_100

	.elftype	@"ET_EXEC"


//--------------------- .note.nv.tkinfo           --------------------------
	.section	.note.nv.tkinfo,"",@"SHT_NOTE"
	.sectionflags	@"SHF_NOTE_NV_TKINFO"
	.tkinfo
        /*0018*/ 	.word	0x00000002
        /*0030*/ 	.string	""
        /*0030*/ 	.string	"ptxas"
        /*0030*/ 	.string	"Cuda compilation tools, release 13.0, V13.0.88"
        /*0030*/ 	.string	"Build cuda_13.0.r13.0/compiler.36424714_0"
        /*0030*/ 	.string	"-arch sm_100 -m 64 "



//--------------------- .note.nv.cuinfo           --------------------------
	.section	.note.nv.cuinfo,"",@"SHT_NOTE"
	.sectionflags	@"SHF_NOTE_NV_CUINFO"
        /*0018*/ 	.short	0x0002
        /*001a*/ 	.short	0x0064
        /*001c*/ 	.short	0x0082
	.zero		2


//--------------------- .nv.info                  --------------------------
	.section	.nv.info,"",@"SHT_CUDA_INFO"
	.align	4


	//----- nvinfo : EIATTR_REGCOUNT
	.align		4
        /*0000*/ 	.byte	0x04, 0x2f
        /*0002*/ 	.short	(.L_1 - .L_0)
	.align		4
.L_0:
        /*0004*/ 	.word	index@(_Z19movingAverageFilterPKfPfii)
        /*0008*/ 	.word	0x00000020


	//----- nvinfo : EIATTR_FRAME_SIZE
	.align		4
.L_1:
        /*000c*/ 	.byte	0x04, 0x11
        /*000e*/ 	.short	(.L_3 - .L_2)
	.align		4
.L_2:
        /*0010*/ 	.word	index@($__internal_0_$__cuda_sm3x_div_rn_noftz_f32_slowpath)
        /*0014*/ 	.word	0x00000000


	//----- nvinfo : EIATTR_FRAME_SIZE
	.align		4
.L_3:
        /*0018*/ 	.byte	0x04, 0x11
        /*001a*/ 	.short	(.L_5 - .L_4)
	.align		4
.L_4:
        /*001c*/ 	.word	index@(_Z19movingAverageFilterPKfPfii)
        /*0020*/ 	.word	0x00000000


	//----- nvinfo : EIATTR_REGCOUNT
	.align		4
.L_5:
        /*0024*/ 	.byte	0x04, 0x2f
        /*0026*/ 	.short	(.L_7 - .L_6)
	.align		4
.L_6:
        /*0028*/ 	.word	index@(_Z13onePoleFilterPKfPfif)
        /*002c*/ 	.word	0x0000001c


	//----- nvinfo : EIATTR_FRAME_SIZE
	.align		4
.L_7:
        /*0030*/ 	.byte	0x04, 0x11
        /*0032*/ 	.short	(.L_9 - .L_8)
	.align		4
.L_8:
        /*0034*/ 	.word	index@(_Z13onePoleFilterPKfPfif)
        /*0038*/ 	.word	0x00000000


	//----- nvinfo : EIATTR_REGCOUNT
	.align		4
.L_9:
        /*003c*/ 	.byte	0x04, 0x2f
        /*003e*/ 	.short	(.L_11 - .L_10)
	.align		4
.L_10:
        /*0040*/ 	.word	index@(_Z25onePoleFilterMultiChannelPKfPfiif)
        /*0044*/ 	.word	0x0000001a


	//----- nvinfo : EIATTR_FRAME_SIZE
	.align		4
.L_11:
        /*0048*/ 	.byte	0x04, 0x11
        /*004a*/ 	.short	(.L_13 - .L_12)
	.align		4
.L_12:
        /*004c*/ 	.word	index@(_Z25onePoleFilterMultiChannelPKfPfiif)
        /*0050*/ 	.word	0x00000000


	//----- nvinfo : EIATTR_REGCOUNT
	.align		4
.L_13:
        /*0054*/ 	.byte	0x04, 0x2f
        /*0056*/ 	.short	(.L_15 - .L_14)
	.align		4
.L_14:
        /*0058*/ 	.word	index@(_Z19highPassFromLowPassPKfS0_Pfi)
        /*005c*/ 	.word	0x0000000c


	//----- nvinfo : EIATTR_FRAME_SIZE
	.align		4
.L_15:
        /*0060*/ 	.byte	0x04, 0x11
        /*0062*/ 	.short	(.L_17 - .L_16)
	.align		4
.L_16:
        /*0064*/ 	.word	index@(_Z19highPassFromLowPassPKfS0_Pfi)
        /*0068*/ 	.word	0x00000000


	//----- nvinfo : EIATTR_MIN_STACK_SIZE
	.align		4
.L_17:
        /*006c*/ 	.byte	0x04, 0x12
        /*006e*/ 	.short	(.L_19 - .L_18)
	.align		4
.L_18:
        /*0070*/ 	.word	index@(_Z19highPassFromLowPassPKfS0_Pfi)
        /*0074*/ 	.word	0x00000000


	//----- nvinfo : EIATTR_MIN_STACK_SIZE
	.align		4
.L_19:
        /*0078*/ 	.byte	0x04, 0x12
        /*007a*/ 	.short	(.L_21 - .L_20)
	.align		4
.L_20:
        /*007c*/ 	.word	index@(_Z25onePoleFilterMultiChannelPKfPfiif)
        /*0080*/ 	.word	0x00000000


	//----- nvinfo : EIATTR_MIN_STACK_SIZE
	.align		4
.L_21:
        /*0084*/ 	.byte	0x04, 0x12
        /*0086*/ 	.short	(.L_23 - .L_22)
	.align		4
.L_22:
        /*0088*/ 	.word	index@(_Z13onePoleFilterPKfPfif)
        /*008c*/ 	.word	0x00000000


	//----- nvinfo : EIATTR_MIN_STACK_SIZE
	.align		4
.L_23:
        /*0090*/ 	.byte	0x04, 0x12
        /*0092*/ 	.short	(.L_25 - .L_24)
	.align		4
.L_24:
        /*0094*/ 	.word	index@(_Z19movingAverageFilterPKfPfii)
        /*0098*/ 	.word	0x00000000
.L_25:


//--------------------- .nv.compat                --------------------------
	.section	.nv.compat,"",@"SHT_CUDA_COMPAT_INFO"
	.align	4
        /*0000*/ 	.byte	0x02, 0x09, 0x00, 0x00, 0x02, 0x02, 0x01, 0x00, 0x02, 0x05, 0x05, 0x00, 0x03, 0x07, 0x01, 0x01
        /*0010*/ 	.byte	0x02, 0x03, 0x00, 0x00, 0x02, 0x06, 0x01, 0x00, 0x04, 0x0b, 0x08, 0x00, 0x01, 0x00, 0x00, 0x00
        /*0020*/ 	.byte	0x00, 0x00, 0x00, 0x00


//--------------------- .nv.info._Z19highPassFromLowPassPKfS0_Pfi --------------------------
	.section	.nv.info._Z19highPassFromLowPassPKfS0_Pfi,"",@"SHT_CUDA_INFO"
	.sectionflags	@""
	.align	4


	//----- nvinfo : EIATTR_CUDA_API_VERSION
	.align		4
        /*0000*/ 	.byte	0x04, 0x37
        /*0002*/ 	.short	(.L_27 - .L_26)
.L_26:
        /*0004*/ 	.word	0x00000082


	//----- nvinfo : EIATTR_KPARAM_INFO
	.align		4
.L_27:
        /*0008*/ 	.byte	0x04, 0x17
        /*000a*/ 	.short	(.L_29 - .L_28)
.L_28:
        /*000c*/ 	.word	0x00000000
        /*0010*/ 	.short	0x0003
        /*0012*/ 	.short	0x0018
        /*0014*/ 	.byte	0x00, 0xf0, 0x11, 0x00


	//----- nvinfo : EIATTR_KPARAM_INFO
	.align		4
.L_29:
        /*0018*/ 	.byte	0x04, 0x17
        /*001a*/ 	.short	(.L_31 - .L_30)
.L_30:
        /*001c*/ 	.word	0x00000000
        /*0020*/ 	.short	0x0002
        /*0022*/ 	.short	0x0010
        /*0024*/ 	.byte	0x00, 0xf5, 0x21, 0x00


	//----- nvinfo : EIATTR_KPARAM_INFO
	.align		4
.L_31:
        /*0028*/ 	.byte	0x04, 0x17
        /*002a*/ 	.short	(.L_33 - .L_32)
.L_32:
        /*002c*/ 	.word	0x00000000
        /*0030*/ 	.short	0x0001
        /*0032*/ 	.short	0x0008
        /*0034*/ 	.byte	0x00, 0xf5, 0x21, 0x00


	//----- nvinfo : EIATTR_KPARAM_INFO
	.align		4
.L_33:
        /*0038*/ 	.byte	0x04, 0x17
        /*003a*/ 	.short	(.L_35 - .L_34)
.L_34:
        /*003c*/ 	.word	0x00000000
        /*0040*/ 	.short	0x0000
        /*0042*/ 	.short	0x0000
        /*0044*/ 	.byte	0x00, 0xf5, 0x21, 0x00


	//----- nvinfo : EIATTR_SPARSE_MMA_MASK
	.align		4
.L_35:
        /*0048*/ 	.byte	0x03, 0x50
        /*004a*/ 	.short	0x0000


	//----- nvinfo : EIATTR_MAXREG_COUNT
	.align		4
        /*004c*/ 	.byte	0x03, 0x1b
        /*004e*/ 	.short	0x00ff


	//----- nvinfo : EIATTR_MERCURY_ISA_VERSION
	.align		4
        /*0050*/ 	.byte	0x03, 0x5f
        /*0052*/ 	.short	0x0101


	//----- nvinfo : EIATTR_VRC_CTA_INIT_COUNT
	.align		4
        /*0054*/ 	.byte	0x02, 0x4a
	.zero		1
	.zero		1


	//----- nvinfo : EIATTR_EXIT_INSTR_OFFSETS
	.align		4
        /*0058*/ 	.byte	0x04, 0x1c
        /*005a*/ 	.short	(.L_37 - .L_36)


	//   ....[0]....
.L_36:
        /*005c*/ 	.word	0x00000070


	//   ....[1]....
        /*0060*/ 	.word	0x00000130


	//----- nvinfo : EIATTR_CBANK_PARAM_SIZE
	.align		4
.L_37:
        /*0064*/ 	.byte	0x03, 0x19
        /*0066*/ 	.short	0x001c


	//----- nvinfo : EIATTR_PARAM_CBANK
	.align		4
        /*0068*/ 	.byte	0x04, 0x0a
        /*006a*/ 	.short	(.L_39 - .L_38)
	.align		4
.L_38:
        /*006c*/ 	.word	index@(.nv.constant0._Z19highPassFromLowPassPKfS0_Pfi)
        /*0070*/ 	.short	0x0380
        /*0072*/ 	.short	0x001c


	//----- nvinfo : EIATTR_SW_WAR
	.align		4
.L_39:
        /*0074*/ 	.byte	0x04, 0x36
        /*0076*/ 	.short	(.L_41 - .L_40)
.L_40:
        /*0078*/ 	.word	0x00000008
.L_41:


//--------------------- .nv.info._Z25onePoleFilterMultiChannelPKfPfiif --------------------------
	.section	.nv.info._Z25onePoleFilterMultiChannelPKfPfiif,"",@"SHT_CUDA_INFO"
	.sectionflags	@""
	.align	4


	//----- nvinfo : EIATTR_CUDA_API_VERSION
	.align		4
        /*0000*/ 	.byte	0x04, 0x37
        /*0002*/ 	.short	(.L_43 - .L_42)
.L_42:
        /*0004*/ 	.word	0x00000082


	//----- nvinfo : EIATTR_KPARAM_INFO
	.align		4
.L_43:
        /*0008*/ 	.byte	0x04, 0x17
        /*000a*/ 	.short	(.L_45 - .L_44)
.L_44:
        /*000c*/ 	.word	0x00000000
        /*0010*/ 	.short	0x0004
        /*0012*/ 	.short	0x0018
        /*0014*/ 	.byte	0x00, 0xf0, 0x11, 0x00


	//----- nvinfo : EIATTR_KPARAM_INFO
	.align		4
.L_45:
        /*0018*/ 	.byte	0x04, 0x17
        /*001a*/ 	.short	(.L_47 - .L_46)
.L_46:
        /*001c*/ 	.word	0x00000000
        /*0020*/ 	.short	0x0003
        /*0022*/ 	.short	0x0014
        /*0024*/ 	.byte	0x00, 0xf0, 0x11, 0x00


	//----- nvinfo : EIATTR_KPARAM_INFO
	.align		4
.L_47:
        /*0028*/ 	.byte	0x04, 0x17
        /*002a*/ 	.short	(.L_49 - .L_48)
.L_48:
        /*002c*/ 	.word	0x00000000
        /*0030*/ 	.short	0x0002
        /*0032*/ 	.short	0x0010
        /*0034*/ 	.byte	0x00, 0xf0, 0x11, 0x00


	//----- nvinfo : EIATTR_KPARAM_INFO
	.align		4
.L_49:
        /*0038*/ 	.byte	0x04, 0x17
        /*003a*/ 	.short	(.L_51 - .L_50)
.L_50:
        /*003c*/ 	.word	0x00000000
        /*0040*/ 	.short	0x0001
        /*0042*/ 	.short	0x0008
        /*0044*/ 	.byte	0x00, 0xf5, 0x21, 0x00


	//----- nvinfo : EIATTR_KPARAM_INFO
	.align		4
.L_51:
        /*0048*/ 	.byte	0x04, 0x17
        /*004a*/ 	.short	(.L_53 - .L_52)
.L_52:
        /*004c*/ 	.word	0x00000000
        /*0050*/ 	.short	0x0000
        /*0052*/ 	.short	0x0000
        /*0054*/ 	.byte	0x00, 0xf5, 0x21, 0x00


	//----- nvinfo : EIATTR_SPARSE_MMA_MASK
	.align		4
.L_53:
        /*0058*/ 	.byte	0x03, 0x50
        /*005a*/ 	.short	0x0000


	//----- nvinfo : EIATTR_MAXREG_COUNT
	.align		4
        /*005c*/ 	.byte	0x03, 0x1b
        /*005e*/ 	.short	0x00ff


	//----- nvinfo : EIATTR_MERCURY_ISA_VERSION
	.align		4
        /*0060*/ 	.byte	0x03, 0x5f
        /*0062*/ 	.short	0x0101


	//----- nvinfo : EIATTR_VRC_CTA_INIT_COUNT
	.align		4
        /*0064*/ 	.byte	0x02, 0x4a
	.zero		1
	.zero		1


	//----- nvinfo : EIATTR_EXIT_INSTR_OFFSETS
	.align		4
        /*0068*/ 	.byte	0x04, 0x1c
        /*006a*/ 	.short	(.L_55 - .L_54)


	//   ....[0]....
.L_54:
        /*006c*/ 	.word	0x00000070


	//   ....[1]....
        /*0070*/ 	.word	0x00000120


	//   ....[2]....
        /*0074*/ 	.word	0x00000550


	//   ....[3]....
        /*0078*/ 	.word	0x000006e0


	//   ....[4]....
        /*007c*/ 	.word	0x000007f0


	//   ....[5]....
        /*0080*/ 	.word	0x00000870


	//----- nvinfo : EIATTR_CBANK_PARAM_SIZE
	.align		4
.L_55:
        /*0084*/ 	.byte	0x03, 0x19
        /*0086*/ 	.short	0x001c


	//----- nvinfo : EIATTR_PARAM_CBANK
	.align		4
        /*0088*/ 	.byte	0x04, 0x0a
        /*008a*/ 	.short	(.L_57 - .L_56)
	.align		4
.L_56:
        /*008c*/ 	.word	index@(.nv.constant0._Z25onePoleFilterMultiChannelPKfPfiif)
        /*0090*/ 	.short	0x0380
        /*0092*/ 	.short	0x001c


	//----- nvinfo : EIATTR_SW_WAR
	.align		4
.L_57:
        /*0094*/ 	.byte	0x04, 0x36
        /*0096*/ 	.short	(.L_59 - .L_58)
.L_58:
        /*0098*/ 	.word	0x00000008
.L_59:


//--------------------- .nv.info._Z13onePoleFilterPKfPfif --------------------------
	.section	.nv.info._Z13onePoleFilterPKfPfif,"",@"SHT_CUDA_INFO"
	.sectionflags	@""
	.align	4


	//----- nvinfo : EIATTR_CUDA_API_VERSION
	.align		4
        /*0000*/ 	.byte	0x04, 0x37
        /*0002*/ 	.short	(.L_61 - .L_60)
.L_60:
        /*0004*/ 	.word	0x00000082


	//----- nvinfo : EIATTR_KPARAM_INFO
	.align		4
.L_61:
        /*0008*/ 	.byte	0x04, 0x17
        /*000a*/ 	.short	(.L_63 - .L_62)
.L_62:
        /*000c*/ 	.word	0x00000000
        /*0010*/ 	.short	0x0003
        /*0012*/ 	.short	0x0014
        /*0014*/ 	.byte	0x00, 0xf0, 0x11, 0x00


	//----- nvinfo : EIATTR_KPARAM_INFO
	.align		4
.L_63:
        /*0018*/ 	.byte	0x04, 0x17
        /*001a*/ 	.short	(.L_65 - .L_64)
.L_64:
        /*001c*/ 	.word	0x00000000
        /*0020*/ 	.short	0x0002
        /*0022*/ 	.short	0x0010
        /*0024*/ 	.byte	0x00, 0xf0, 0x11, 0x00


	//----- nvinfo : EIATTR_KPARAM_INFO
	.align		4
.L_65:
        /*0028*/ 	.byte	0x04, 0x17
        /*002a*/ 	.short	(.L_67 - .L_66)
.L_66:
        /*002c*/ 	.word	0x00000000
        /*0030*/ 	.short	0x0001
        /*0032*/ 	.short	0x0008
        /*0034*/ 	.byte	0x00, 0xf5, 0x21, 0x00


	//----- nvinfo : EIATTR_KPARAM_INFO
	.align		4
.L_67:
        /*0038*/ 	.byte	0x04, 0x17
        /*003a*/ 	.short	(.L_69 - .L_68)
.L_68:
        /*003c*/ 	.word	0x00000000
        /*0040*/ 	.short	0x0000
        /*0042*/ 	.short	0x0000
        /*0044*/ 	.byte	0x00, 0xf5, 0x21, 0x00


	//----- nvinfo : EIATTR_SPARSE_MMA_MASK
	.align		4
.L_69:
        /*0048*/ 	.byte	0x03, 0x50
        /*004a*/ 	.short	0x0000


	//----- nvinfo : EIATTR_MAXREG_COUNT
	.align		4
        /*004c*/ 	.byte	0x03, 0x1b
        /*004e*/ 	.short	0x00ff


	//----- nvinfo : EIATTR_MERCURY_ISA_VERSION
	.align		4
        /*0050*/ 	.byte	0x03, 0x5f
        /*0052*/ 	.short	0x0101


	//----- nvinfo : EIATTR_VRC_CTA_INIT_COUNT
	.align		4
        /*0054*/ 	.byte	0x02, 0x4a
	.zero		1
	.zero		1


	//----- nvinfo : EIATTR_EXIT_INSTR_OFFSETS
	.align		4
        /*0058*/ 	.byte	0x04, 0x1c
        /*005a*/ 	.short	(.L_71 - .L_70)


	//   ....[0]....
.L_70:
        /*005c*/ 	.word	0x00000040


	//   ....[1]....
        /*0060*/ 	.word	0x000000c0


	//   ....[2]....
        /*0064*/ 	.word	0x000004f0


	//   ....[3]....
        /*0068*/ 	.word	0x00000730


	//   ....[4]....
        /*006c*/ 	.word	0x00000870


	//   ....[5]....
        /*0070*/ 	.word	0x00000920


	//----- nvinfo : EIATTR_CBANK_PARAM_SIZE
	.align		4
.L_71:
        /*0074*/ 	.byte	0x03, 0x19
        /*0076*/ 	.short	0x0018


	//----- nvinfo : EIATTR_PARAM_CBANK
	.align		4
        /*0078*/ 	.byte	0x04, 0x0a
        /*007a*/ 	.short	(.L_73 - .L_72)
	.align		4
.L_72:
        /*007c*/ 	.word	index@(.nv.constant0._Z13onePoleFilterPKfPfif)
        /*0080*/ 	.short	0x0380
        /*0082*/ 	.short	0x0018


	//----- nvinfo : EIATTR_SW_WAR
	.align		4
.L_73:
        /*0084*/ 	.byte	0x04, 0x36
        /*0086*/ 	.short	(.L_75 - .L_74)
.L_74:
        /*0088*/ 	.word	0x00000008
.L_75:


//--------------------- .nv.info._Z19movingAverageFilterPKfPfii --------------------------
	.section	.nv.info._Z19movingAverageFilterPKfPfii,"",@"SHT_CUDA_INFO"
	.sectionflags	@""
	.align	4


	//----- nvinfo : EIATTR_CUDA_API_VERSION
	.align		4
        /*0000*/ 	.byte	0x04, 0x37
        /*0002*/ 	.short	(.L_77 - .L_76)
.L_76:
        /*0004*/ 	.word	0x00000082


	//----- nvinfo : EIATTR_KPARAM_INFO
	.align		4
.L_77:
        /*0008*/ 	.byte	0x04, 0x17
        /*000a*/ 	.short	(.L_79 - .L_78)
.L_78:
        /*000c*/ 	.word	0x00000000
        /*0010*/ 	.short	0x0003
        /*0012*/ 	.short	0x0014
        /*0014*/ 	.byte	0x00, 0xf0, 0x11, 0x00


	//----- nvinfo : EIATTR_KPARAM_INFO
	.align		4
.L_79:
        /*0018*/ 	.byte	0x04, 0x17
        /*001a*/ 	.short	(.L_81 - .L_80)
.L_80:
        /*001c*/ 	.word	0x00000000
        /*0020*/ 	.short	0x0002
        /*0022*/ 	.short	0x0010
        /*0024*/ 	.byte	0x00, 0xf0, 0x11, 0x00


	//----- nvinfo : EIATTR_KPARAM_INFO
	.align		4
.L_81:
        /*0028*/ 	.byte	0x04, 0x17
        /*002a*/ 	.short	(.L_83 - .L_82)
.L_82:
        /*002c*/ 	.word	0x00000000
        /*0030*/ 	.short	0x0001
        /*0032*/ 	.short	0x0008
        /*0034*/ 	.byte	0x00, 0xf5, 0x21, 0x00


	//----- nvinfo : EIATTR_KPARAM_INFO
	.align		4
.L_83:
        /*0038*/ 	.byte	0x04, 0x17
        /*003a*/ 	.short	(.L_85 - .L_84)
.L_84:
        /*003c*/ 	.word	0x00000000
        /*0040*/ 	.short	0x0000
        /*0042*/ 	.short	0x0000
        /*0044*/ 	.byte	0x00, 0xf5, 0x21, 0x00


	//----- nvinfo : EIATTR_SPARSE_MMA_MASK
	.align		4
.L_85:
        /*0048*/ 	.byte	0x03, 0x50
        /*004a*/ 	.short	0x0000


	//----- nvinfo : EIATTR_MAXREG_COUNT
	.align		4
        /*004c*/ 	.byte	0x03, 0x1b
        /*004e*/ 	.short	0x00ff


	//----- nvinfo : EIATTR_MERCURY_ISA_VERSION
	.align		4
        /*0050*/ 	.byte	0x03, 0x5f
        /*0052*/ 	.short	0x0101


	//----- nvinfo : EIATTR_VRC_CTA_INIT_COUNT
	.align		4
        /*0054*/ 	.byte	0x02, 0x4a
	.zero		1
	.zero		1


	//----- nvinfo : EIATTR_EXIT_INSTR_OFFSETS
	.align		4
        /*0058*/ 	.byte	0x04, 0x1c
        /*005a*/ 	.short	(.L_87 - .L_86)


	//   ....[0]....
.L_86:
        /*005c*/ 	.word	0x00000070


	//   ....[1]....
        /*0060*/ 	.word	0x00000b60


	//----- nvinfo : EIATTR_CRS_STACK_SIZE
	.align		4
.L_87:
        /*0064*/ 	.byte	0x04, 0x1e
        /*0066*/ 	.short	(.L_89 - .L_88)
.L_88:
        /*0068*/ 	.word	0x00000000


	//----- nvinfo : EIATTR_CBANK_PARAM_SIZE
	.align		4
.L_89:
        /*006c*/ 	.byte	0x03, 0x19
        /*006e*/ 	.short	0x0018


	//----- nvinfo : EIATTR_PARAM_CBANK
	.align		4
        /*0070*/ 	.byte	0x04, 0x0a
        /*0072*/ 	.short	(.L_91 - .L_90)
	.align		4
.L_90:
        /*0074*/ 	.word	index@(.nv.constant0._Z19movingAverageFilterPKfPfii)
        /*0078*/ 	.short	0x0380
        /*007a*/ 	.short	0x0018


	//----- nvinfo : EIATTR_SW_WAR
	.align		4
.L_91:
        /*007c*/ 	.byte	0x04, 0x36
        /*007e*/ 	.short	(.L_93 - .L_92)
.L_92:
        /*0080*/ 	.word	0x00000008
.L_93:


//--------------------- .nv.callgraph             --------------------------
	.section	.nv.callgraph,"",@"SHT_CUDA_CALLGRAPH"
	.align	4
	.sectionentsize	8
	.align		4
        /*0000*/ 	.word	0x00000000
	.align		4
        /*0004*/ 	.word	0xffffffff
	.align		4
        /*0008*/ 	.word	0x00000000
	.align		4
        /*000c*/ 	.word	0xfffffffe
	.align		4
        /*0010*/ 	.word	0x00000000
	.align		4
        /*0014*/ 	.word	0xfffffffd
	.align		4
        /*0018*/ 	.word	0x00000000
	.align		4
        /*001c*/ 	.word	0xfffffffc


//--------------------- .text._Z19highPassFromLowPassPKfS0_Pfi --------------------------
	.section	.text._Z19highPassFromLowPassPKfS0_Pfi,"ax",@progbits
	.align	128
        .global         _Z19highPassFromLowPassPKfS0_Pfi
        .type           _Z19highPassFromLowPassPKfS0_Pfi,@function
        .size           _Z19highPassFromLowPassPKfS0_Pfi,(.L_x_33 - _Z19highPassFromLowPassPKfS0_Pfi)
        .other          _Z19highPassFromLowPassPKfS0_Pfi,@"STO_CUDA_ENTRY STV_DEFAULT"
_Z19highPassFromLowPassPKfS0_Pfi:
.text._Z19highPassFromLowPassPKfS0_Pfi:
[----:B------:R-:W-:Y:S01]  /*0000*/  LDC R1, c[0x0][0x37c] ;  /* 0x0000df00ff017b82 */ /* 0x000fe20000000800 */
[----:B------:R-:W0:Y:S07]  /*0010*/  S2R R0, SR_TID.X ;  /* 0x0000000000007919 */ /* 0x000e2e0000002100 */
[----:B------:R-:W0:Y:S01]  /*0020*/  S2UR UR4, SR_CTAID.X ;  /* 0x00000000000479c3 */ /* 0x000e220000002500 */
[----:B------:R-:W1:Y:S07]  /*0030*/  LDCU UR5, c[0x0][0x398] ;  /* 0x00007300ff0577ac */ /* 0x000e6e0008000800 */
[----:B------:R-:W0:Y:S02]  /*0040*/  LDC R9, c[0x0][0x360] ;  /* 0x0000d800ff097b82 */ /* 0x000e240000000800 */
[----:B0-----:R-:W-:-:S05]  /*0050*/  IMAD R9, R9, UR4, R0 ;  /* 0x0000000409097c24 */ /* 0x001fca000f8e0200 */
[----:B-1----:R-:W-:-:S13]  /*0060*/  ISETP.GE.AND P0, PT, R9, UR5, PT ;  /* 0x0000000509007c0c */ /* 0x002fda000bf06270 */
[----:B------:R-:W-:Y:S05]  /*0070*/  @P0 EXIT ;  /* 0x000000000000094d */ /* 0x000fea0003800000 */
[----:B------:R-:W0:Y:S01]  /*0080*/  LDC.64 R2, c[0x0][0x380] ;  /* 0x0000e000ff027b82 */ /* 0x000e220000000a00 */
[----:B------:R-:W1:Y:S07]  /*0090*/  LDCU.64 UR4, c[0x0][0x358] ;  /* 0x00006b00ff0477ac */ /* 0x000e6e0008000a00 */
[----:B------:R-:W2:Y:S08]  /*00a0*/  LDC.64 R4, c[0x0][0x388] ;  /* 0x0000e200ff047b82 */ /* 0x000eb00000000a00 */
[----:B------:R-:W3:Y:S01]  /*00b0*/  LDC.64 R6, c[0x0][0x390] ;  /* 0x0000e400ff067b82 */ /* 0x000ee20000000a00 */
[----:B0-----:R-:W-:-:S06]  /*00c0*/  IMAD.WIDE R2, R9, 0x4, R2 ;  /* 0x0000000409027825 */ /* 0x001fcc00078e0202 */
[----:B-1----:R-:W4:Y:S01]  /*00d0*/  LDG.E R2, desc[UR4][R2.64] ;  /* 0x0000000402027981 */ /* 0x002f22000c1e1900 */
[----:B--2---:R-:W-:-:S06]  /*00e0*/  IMAD.WIDE R4, R9, 0x4, R4 ;  /* 0x0000000409047825 */ /* 0x004fcc00078e0204 */
[----:B------:R-:W4:Y:S01]  /*00f0*/  LDG.E R5, desc[UR4][R4.64] ;  /* 0x0000000404057981 */ /* 0x000f22000c1e1900 */
[----:B---3--:R-:W-:-:S04]  /*0100*/  IMAD.WIDE R6, R9, 0x4, R6 ;  /* 0x0000000409067825 */ /* 0x008fc800078e0206 */
[----:B----4-:R-:W-:-:S05]  /*0110*/  FADD R9, R2, -R5 ;  /* 0x8000000502097221 */ /* 0x010fca0000000000 */
[----:B------:R-:W-:Y:S01]  /*0120*/  STG.E desc[UR4][R6.64], R9 ;  /* 0x0000000906007986 */ /* 0x000fe2000c101904 */
[----:B------:R-:W-:Y:S05]  /*0130*/  EXIT ;  /* 0x000000000000794d */ /* 0x000fea0003800000 */
.L_x_0:
[----:B------:R-:W-:-:S00]  /*0140*/  BRA `(.L_x_0) ;  /* 0xfffffffc00fc7947 */ /* 0x000fc0000383ffff */
[----:B------:R-:W-:-:S00]  /*0150*/  NOP ;  /* 0x0000000000007918 */ /* 0x000fc00000000000 */
        /* <DEDUP_REMOVED lines=10> */
.L_x_33:


//--------------------- .text._Z25onePoleFilterMultiChannelPKfPfiif --------------------------
	.section	.text._Z25onePoleFilterMultiChannelPKfPfiif,"ax",@progbits
	.align	128
        .global         _Z25onePoleFilterMultiChannelPKfPfiif
        .type           _Z25onePoleFilterMultiChannelPKfPfiif,@function
        .size           _Z25onePoleFilterMultiChannelPKfPfiif,(.L_x_34 - _Z25onePoleFilterMultiChannelPKfPfiif)
        .other          _Z25onePoleFilterMultiChannelPKfPfiif,@"STO_CUDA_ENTRY STV_DEFAULT"
_Z25onePoleFilterMultiChannelPKfPfiif:
.text._Z25onePoleFilterMultiChannelPKfPfiif:
        /* <DEDUP_REMOVED lines=8> */
[----:B------:R-:W0:Y:S01]  /*0080*/  LDC R9, c[0x0][0x390] ;  /* 0x0000e400ff097b82 */ /* 0x000e220000000800 */
[----:B------:R-:W1:Y:S07]  /*0090*/  LDCU.64 UR4, c[0x0][0x358] ;  /* 0x00006b00ff0477ac */ /* 0x000e6e0008000a00 */
[----:B------:R-:W2:Y:S08]  /*00a0*/  LDC.64 R2, c[0x0][0x380] ;  /* 0x0000e000ff027b82 */ /* 0x000eb00000000a00 */
[----:B------:R-:W3:Y:S01]  /*00b0*/  LDC.64 R4, c[0x0][0x388] ;  /* 0x0000e200ff047b82 */ /* 0x000ee20000000a00 */
[----:B0-----:R-:W-:-:S04]  /*00c0*/  IMAD R11, R0, R9, RZ ;  /* 0x00000009000b7224 */ /* 0x001fc800078e02ff */
[----:B--2---:R-:W-:-:S05]  /*00d0*/  IMAD.WIDE R2, R11, 0x4, R2 ;  /* 0x000000040b027825 */ /* 0x004fca00078e0202 */
[----:B-1----:R-:W2:Y:S01]  /*00e0*/  LDG.E R7, desc[UR4][R2.64] ;  /* 0x0000000402077981 */ /* 0x002ea2000c1e1900 */
[----:B------:R-:W-:Y:S01]  /*00f0*/  ISETP.GE.AND P0, PT, R9, 0x2, PT ;  /* 0x000000020900780c */ /* 0x000fe20003f06270 */
[----:B---3--:R-:W-:-:S05]  /*0100*/  IMAD.WIDE R4, R11, 0x4, R4 ;  /* 0x000000040b047825 */ /* 0x008fca00078e0204 */
[----:B--2---:R0:W-:Y:S07]  /*0110*/  STG.E desc[UR4][R4.64], R7 ;  /* 0x0000000704007986 */ /* 0x0041ee000c101904 */
[----:B------:R-:W-:Y:S05]  /*0120*/  @!P0 EXIT ;  /* 0x000000000000894d */ /* 0x000fea0003800000 */
[----:B------:R-:W1:Y:S01]  /*0130*/  LDC R0, c[0x0][0x398] ;  /* 0x0000e600ff007b82 */ /* 0x000e620000000800 */
[C---:B------:R-:W-:Y:S01]  /*0140*/  IADD3 R6, PT, PT, R9.reuse, -0x2, RZ ;  /* 0xfffffffe09067810 */ /* 0x040fe20007ffe0ff */
[----:B------:R-:W-:Y:S01]  /*0150*/  HFMA2 R13, -RZ, RZ, 0, 5.9604644775390625e-08 ;  /* 0x00000001ff0d7431 */ /* 0x000fe200000001ff */
[----:B0-----:R-:W-:Y:S02]  /*0160*/  IADD3 R7, PT, PT, R9, -0x1, RZ ;  /* 0xffffffff09077810 */ /* 0x001fe40007ffe0ff */
[----:B------:R-:W-:Y:S02]  /*0170*/  ISETP.GE.U32.AND P0, PT, R6, 0x7, PT ;  /* 0x000000070600780c */ /* 0x000fe40003f06070 */
[----:B------:R-:W-:Y:S01]  /*0180*/  LOP3.LUT R16, R7, 0x7, RZ, 0xc0, !PT ;  /* 0x0000000707107812 */ /* 0x000fe200078ec0ff */
[----:B-1----:R-:W-:-:S10]  /*0190*/  FADD R6, -R0, 1 ;  /* 0x3f80000000067421 */ /* 0x002fd40000000100 */
[----:B------:R-:W-:Y:S05]  /*01a0*/  @!P0 BRA `(.L_x_1) ;  /* 0x0000000000e48947 */ /* 0x000fea0003800000 */
[----:B------:R-:W0:Y:S01]  /*01b0*/  LDCU.128 UR8, c[0x0][0x380] ;  /* 0x00007000ff0877ac */ /* 0x000e220008000c00 */
[----:B------:R-:W-:Y:S02]  /*01c0*/  MOV R8, 0x10 ;  /* 0x0000001000087802 */ /* 0x000fe40000000f00 */
[----:B------:R-:W-:Y:S02]  /*01d0*/  MOV R9, 0x0 ;  /* 0x0000000000097802 */ /* 0x000fe40000000f00 */
[----:B------:R-:W-:Y:S02]  /*01e0*/  LOP3.LUT R13, R7, 0xfffffff8, RZ, 0xc0, !PT ;  /* 0xfffffff8070d7812 */ /* 0x000fe400078ec0ff */
[----:B------:R-:W-:Y:S01]  /*01f0*/  MOV R12, RZ ;  /* 0x000000ff000c7202 */ /* 0x000fe20000000f00 */
[----:B------:R-:W-:Y:S01]  /*0200*/  IMAD.WIDE R8, R11, 0x4, R8 ;  /* 0x000000040b087825 */ /* 0x000fe200078e0208 */
[----:B------:R-:W-:Y:S02]  /*0210*/  IADD3 R13, PT, PT, -R13, RZ, RZ ;  /* 0x000000ff0d0d7210 */ /* 0x000fe40007ffe1ff */
[----:B0-----:R-:W-:-:S02]  /*0220*/  IADD3 R18, P0, PT, R8, UR8, RZ ;  /* 0x0000000808127c10 */ /* 0x001fc4000ff1e0ff */
[----:B------:R-:W-:Y:S02]  /*0230*/  IADD3 R14, P1, PT, R8, UR10, RZ ;  /* 0x0000000a080e7c10 */ /* 0x000fe4000ff3e0ff */
[C---:B------:R-:W-:Y:S02]  /*0240*/  IADD3.X R23, PT, PT, R9.reuse, UR9, RZ, P0, !PT ;  /* 0x0000000909177c10 */ /* 0x040fe400087fe4ff */
[----:B------:R-:W-:-:S09]  /*0250*/  IADD3.X R15, PT, PT, R9, UR11, RZ, P1, !PT ;  /* 0x0000000b090f7c10 */ /* 0x000fd20008ffe4ff */
.L_x_2:
[----:B-1----:R-:W-:Y:S02]  /*0260*/  MOV R10, R14 ;  /* 0x0000000e000a7202 */ /* 0x002fe40000000f00 */
[----:B------:R-:W-:Y:S02]  /*0270*/  MOV R11, R15 ;  /* 0x0000000f000b7202 */ /* 0x000fe40000000f00 */
[----:B------:R-:W-:Y:S02]  /*0280*/  MOV R8, R18 ;  /* 0x0000001200087202 */ /* 0x000fe40000000f00 */
[----:B------:R-:W-:Y:S01]  /*0290*/  MOV R9, R23 ;  /* 0x0000001700097202 */ /* 0x000fe20000000f00 */
[----:B------:R-:W2:Y:S04]  /*02a0*/  LDG.E R17, desc[UR4][R10.64+-0x10] ;  /* 0xfffff0040a117981 */ /* 0x000ea8000c1e1900 */
[----:B------:R-:W3:Y:S01]  /*02b0*/  LDG.E R15, desc[UR4][R8.64+-0xc] ;  /* 0xfffff404080f7981 */ /* 0x000ee2000c1e1900 */
[----:B--2---:R-:W-:-:S04]  /*02c0*/  FMUL R14, R6, R17 ;  /* 0x00000011060e7220 */ /* 0x004fc80000400000 */
[----:B---3--:R-:W-:-:S05]  /*02d0*/  FFMA R15, R15, R0, R14 ;  /* 0x000000000f0f7223 */ /* 0x008fca000000000e */
[----:B------:R0:W-:Y:S04]  /*02e0*/  STG.E desc[UR4][R10.64+-0xc], R15 ;  /* 0xfffff40f0a007986 */ /* 0x0001e8000c101904 */
[----:B------:R-:W2:Y:S01]  /*02f0*/  LDG.E R17, desc[UR4][R8.64+-0x8] ;  /* 0xfffff80408117981 */ /* 0x000ea2000c1e1900 */
[----:B------:R-:W-:-:S04]  /*0300*/  FMUL R14, R6, R15 ;  /* 0x0000000f060e7220 */ /* 0x000fc80000400000 */
[----:B--2---:R-:W-:-:S05]  /*0310*/  FFMA R17, R17, R0, R14 ;  /* 0x0000000011117223 */ /* 0x004fca000000000e */
[----:B------:R1:W-:Y:S04]  /*0320*/  STG.E desc[UR4][R10.64+-0x8], R17 ;  /* 0xfffff8110a007986 */ /* 0x0003e8000c101904 */
[----:B------:R-:W2:Y:S01]  /*0330*/  LDG.E R19, desc[UR4][R8.64+-0x4] ;  /* 0xfffffc0408137981 */ /* 0x000ea2000c1e1900 */
[----:B------:R-:W-:-:S04]  /*0340*/  FMUL R14, R6, R17 ;  /* 0x00000011060e7220 */ /* 0x000fc80000400000 */
[----:B--2---:R-:W-:-:S05]  /*0350*/  FFMA R19, R19, R0, R14 ;  /* 0x0000000013137223 */ /* 0x004fca000000000e */
[----:B------:R2:W-:Y:S04]  /*0360*/  STG.E desc[UR4][R10.64+-0x4], R19 ;  /* 0xfffffc130a007986 */ /* 0x0005e8000c101904 */
[----:B------:R-:W3:Y:S01]  /*0370*/  LDG.E R21, desc[UR4][R8.64] ;  /* 0x0000000408157981 */ /* 0x000ee2000c1e1900 */
[----:B------:R-:W-:-:S04]  /*0380*/  FMUL R14, R6, R19 ;  /* 0x00000013060e7220 */ /* 0x000fc80000400000 */
[----:B---3--:R-:W-:-:S05]  /*0390*/  FFMA R21, R21, R0, R14 ;  /* 0x0000000015157223 */ /* 0x008fca000000000e */
[----:B------:R3:W-:Y:S04]  /*03a0*/  STG.E desc[UR4][R10.64], R21 ;  /* 0x000000150a007986 */ /* 0x0007e8000c101904 */
[----:B0-----:R-:W4:Y:S01]  /*03b0*/  LDG.E R15, desc[UR4][R8.64+0x4] ;  /* 0x00000404080f7981 */ /* 0x001f22000c1e1900 */
[----:B------:R-:W-:-:S04]  /*03c0*/  FMUL R14, R6, R21 ;  /* 0x00000015060e7220 */ /* 0x000fc80000400000 */
[----:B----4-:R-:W-:-:S05]  /*03d0*/  FFMA R15, R15, R0, R14 ;  /* 0x000000000f0f7223 */ /* 0x010fca000000000e */
[----:B------:R0:W-:Y:S04]  /*03e0*/  STG.E desc[UR4][R10.64+0x4], R15 ;  /* 0x0000040f0a007986 */ /* 0x0001e8000c101904 */
[----:B-1----:R-:W4:Y:S01]  /*03f0*/  LDG.E R17, desc[UR4][R8.64+0x8] ;  /* 0x0000080408117981 */ /* 0x002f22000c1e1900 */
[----:B------:R-:W-:-:S04]  /*0400*/  FMUL R14, R6, R15 ;  /* 0x0000000f060e7220 */ /* 0x000fc80000400000 */
[----:B----4-:R-:W-:-:S05]  /*0410*/  FFMA R17, R17, R0, R14 ;  /* 0x0000000011117223 */ /* 0x010fca000000000e */
[----:B------:R1:W-:Y:S04]  /*0420*/  STG.E desc[UR4][R10.64+0x8], R17 ;  /* 0x000008110a007986 */ /* 0x0003e8000c101904 */
[----:B--2---:R-:W2:Y:S01]  /*0430*/  LDG.E R19, desc[UR4][R8.64+0xc] ;  /* 0x00000c0408137981 */ /* 0x004ea2000c1e1900 */
[----:B------:R-:W-:Y:S01]  /*0440*/  FMUL R14, R6, R17 ;  /* 0x00000011060e7220 */ /* 0x000fe20000400000 */
[----:B------:R-:W-:-:S03]  /*0450*/  IADD3 R13, PT, PT, R13, 0x8, RZ ;  /* 0x000000080d0d7810 */ /* 0x000fc60007ffe0ff */
[----:B--2---:R-:W-:-:S05]  /*0460*/  FFMA R19, R19, R0, R14 ;  /* 0x0000000013137223 */ /* 0x004fca000000000e */
[----:B------:R1:W-:Y:S04]  /*0470*/  STG.E desc[UR4][R10.64+0xc], R19 ;  /* 0x00000c130a007986 */ /* 0x0003e8000c101904 */
[----:B---3--:R-:W2:Y:S01]  /*0480*/  LDG.E R21, desc[UR4][R8.64+0x10] ;  /* 0x0000100408157981 */ /* 0x008ea2000c1e1900 */
[----:B------:R-:W-:Y:S01]  /*0490*/  ISETP.NE.AND P0, PT, R13, RZ, PT ;  /* 0x000000ff0d00720c */ /* 0x000fe20003f05270 */
[----:B------:R-:W-:Y:S01]  /*04a0*/  FMUL R14, R6, R19 ;  /* 0x00000013060e7220 */ /* 0x000fe20000400000 */
[----:B------:R-:W-:Y:S02]  /*04b0*/  IADD3 R18, P1, PT, R8, 0x20, RZ ;  /* 0x0000002008127810 */ /* 0x000fe40007f3e0ff */
[----:B------:R-:W-:Y:S02]  /*04c0*/  IADD3 R12, PT, PT, R12, 0x8, RZ ;  /* 0x000000080c0c7810 */ /* 0x000fe40007ffe0ff */
[----:B------:R-:W-:Y:S01]  /*04d0*/  IADD3.X R23, PT, PT, RZ, R9, RZ, P1, !PT ;  /* 0x00000009ff177210 */ /* 0x000fe20000ffe4ff */
[----:B--2---:R-:W-:Y:S01]  /*04e0*/  FFMA R21, R21, R0, R14 ;  /* 0x0000000015157223 */ /* 0x004fe2000000000e */
[----:B------:R-:W-:-:S04]  /*04f0*/  IADD3 R14, P2, PT, R10, 0x20, RZ ;  /* 0x000000200a0e7810 */ /* 0x000fc80007f5e0ff */
[----:B------:R1:W-:Y:S01]  /*0500*/  STG.E desc[UR4][R10.64+0x10], R21 ;  /* 0x000010150a007986 */ /* 0x0003e2000c101904 */
[----:B0-----:R-:W-:Y:S01]  /*0510*/  IADD3.X R15, PT, PT, RZ, R11, RZ, P2, !PT ;  /* 0x0000000bff0f7210 */ /* 0x001fe200017fe4ff */
[----:B------:R-:W-:Y:S07]  /*0520*/  @P0 BRA `(.L_x_2) ;  /* 0xfffffffc004c0947 */ /* 0x000fee000383ffff */
[----:B------:R-:W-:-:S07]  /*0530*/  IADD3 R13, PT, PT, R12, 0x1, RZ ;  /* 0x000000010c0d7810 */ /* 0x000fce0007ffe0ff */
.L_x_1:
[----:B------:R-:W-:-:S13]  /*0540*/  ISETP.NE.AND P0, PT, R16, RZ, PT ;  /* 0x000000ff1000720c */ /* 0x000fda0003f05270 */
[----:B------:R-:W-:Y:S05]  /*0550*/  @!P0 EXIT ;  /* 0x000000000000894d */ /* 0x000fea0003800000 */
[----:B------:R-:W-:Y:S02]  /*0560*/  ISETP.GE.U32.AND P0, PT, R16, 0x4, PT ;  /* 0x000000041000780c */ /* 0x000fe40003f06070 */
[----:B------:R-:W-:-:S04]  /*0570*/  LOP3.LUT R14, R7, 0x3, RZ, 0xc0, !PT ;  /* 0x00000003070e7812 */ /* 0x000fc800078ec0ff */
[----:B------:R-:W-:-:S07]  /*0580*/  ISETP.NE.AND P1, PT, R14, RZ, PT ;  /* 0x000000ff0e00720c */ /* 0x000fce0003f25270 */
[----:B------:R-:W-:Y:S06]  /*0590*/  @!P0 BRA `(.L_x_3) ;  /* 0x0000000000508947 */ /* 0x000fec0003800000 */
[----:B------:R-:W-:-:S04]  /*05a0*/  IMAD.WIDE R8, R13, 0x4, R4 ;  /* 0x000000040d087825 */ /* 0x000fc800078e0204 */
[----:B-1----:R-:W-:Y:S01]  /*05b0*/  IMAD.WIDE R10, R13, 0x4, R2 ;  /* 0x000000040d0a7825 */ /* 0x002fe200078e0202 */
        /* <DEDUP_REMOVED lines=13> */
[----:B------:R-:W2:Y:S01]  /*0690*/  LDG.E R21, desc[UR4][R10.64+0xc] ;  /* 0x00000c040a157981 */ /* 0x000ea2000c1e1900 */
[----:B------:R-:W-:Y:S01]  /*06a0*/  FMUL R12, R6, R19 ;  /* 0x00000013060c7220 */ /* 0x000fe20000400000 */
[----:B------:R-:W-:-:S03]  /*06b0*/  IADD3 R13, PT, PT, R13, 0x4, RZ ;  /* 0x000000040d0d7810 */ /* 0x000fc60007ffe0ff */
[----:B--2---:R-:W-:-:S05]  /*06c0*/  FFMA R21, R21, R0, R12 ;  /* 0x0000000015157223 */ /* 0x004fca000000000c */
[----:B------:R0:W-:Y:S02]  /*06d0*/  STG.E desc[UR4][R8.64+0xc], R21 ;  /* 0x00000c1508007986 */ /* 0x0001e4000c101904 */
.L_x_3:
[----:B------:R-:W-:Y:S05]  /*06e0*/  @!P1 EXIT ;  /* 0x000000000000994d */ /* 0x000fea0003800000 */
[----:B------:R-:W-:Y:S02]  /*06f0*/  ISETP.NE.AND P0, PT, R14, 0x1, PT ;  /* 0x000000010e00780c */ /* 0x000fe40003f05270 */
[----:B------:R-:W-:-:S04]  /*0700*/  LOP3.LUT R7, R7, 0x1, RZ, 0xc0, !PT ;  /* 0x0000000107077812 */ /* 0x000fc800078ec0ff */
[----:B------:R-:W-:-:S07]  /*0710*/  ISETP.NE.U32.AND P1, PT, R7, 0x1, PT ;  /* 0x000000010700780c */ /* 0x000fce0003f25070 */
[----:B------:R-:W-:Y:S06]  /*0720*/  @!P0 BRA `(.L_x_4) ;  /* 0x0000000000308947 */ /* 0x000fec0003800000 */
[----:B-1----:R-:W-:-:S04]  /*0730*/  IMAD.WIDE R10, R13, 0x4, R4 ;  /* 0x000000040d0a7825 */ /* 0x002fc800078e0204 */
[----:B0-----:R-:W-:Y:S01]  /*0740*/  IMAD.WIDE R8, R13, 0x4, R2 ;  /* 0x000000040d087825 */ /* 0x001fe200078e0202 */
[----:B------:R-:W2:Y:S04]  /*0750*/  LDG.E R15, desc[UR4][R10.64+-0x4] ;  /* 0xfffffc040a0f7981 */ /* 0x000ea8000c1e1900 */
[----:B------:R-:W3:Y:S01]  /*0760*/  LDG.E R7, desc[UR4][R8.64] ;  /* 0x0000000408077981 */ /* 0x000ee2000c1e1900 */
[----:B--2---:R-:W-:-:S04]  /*0770*/  FMUL R12, R6, R15 ;  /* 0x0000000f060c7220 */ /* 0x004fc80000400000 */
[----:B---3--:R-:W-:-:S05]  /*0780*/  FFMA R7, R7, R0, R12 ;  /* 0x0000000007077223 */ /* 0x008fca000000000c */
[----:B------:R2:W-:Y:S04]  /*0790*/  STG.E desc[UR4][R10.64], R7 ;  /* 0x000000070a007986 */ /* 0x0005e8000c101904 */
[----:B------:R-:W3:Y:S01]  /*07a0*/  LDG.E R15, desc[UR4][R8.64+0x4] ;  /* 0x00000404080f7981 */ /* 0x000ee2000c1e1900 */
[----:B------:R-:W-:Y:S01]  /*07b0*/  FMUL R12, R6, R7 ;  /* 0x00000007060c7220 */ /* 0x000fe20000400000 */
[----:B------:R-:W-:-:S03]  /*07c0*/  IADD3 R13, PT, PT, R13, 0x2, RZ ;  /* 0x000000020d0d7810 */ /* 0x000fc60007ffe0ff */
[----:B---3--:R-:W-:-:S05]  /*07d0*/  FFMA R15, R15, R0, R12 ;  /* 0x000000000f0f7223 */ /* 0x008fca000000000c */
[----:B------:R2:W-:Y:S02]  /*07e0*/  STG.E desc[UR4][R10.64+0x4], R15 ;  /* 0x0000040f0a007986 */ /* 0x0005e4000c101904 */
.L_x_4:
[----:B------:R-:W-:Y:S05]  /*07f0*/  @P1 EXIT ;  /* 0x000000000000194d */ /* 0x000fea0003800000 */
[----:B------:R-:W-:-:S04]  /*0800*/  IMAD.WIDE R4, R13, 0x4, R4 ;  /* 0x000000040d047825 */ /* 0x000fc800078e0204 */
[----:B------:R-:W-:Y:S01]  /*0810*/  IMAD.WIDE R2, R13, 0x4, R2 ;  /* 0x000000040d027825 */ /* 0x000fe200078e0202 */
[----:B--2---:R-:W2:Y:S05]  /*0820*/  LDG.E R7, desc[UR4][R4.64+-0x4] ;  /* 0xfffffc0404077981 */ /* 0x004eaa000c1e1900 */
[----:B------:R-:W3:Y:S01]  /*0830*/  LDG.E R3, desc[UR4][R2.64] ;  /* 0x0000000402037981 */ /* 0x000ee2000c1e1900 */
[----:B--2---:R-:W-:-:S04]  /*0840*/  FMUL R6, R6, R7 ;  /* 0x0000000706067220 */ /* 0x004fc80000400000 */
[----:B---3--:R-:W-:-:S05]  /*0850*/  FFMA R7, R3, R0, R6 ;  /* 0x0000000003077223 */ /* 0x008fca0000000006 */
[----:B------:R-:W-:Y:S01]  /*0860*/  STG.E desc[UR4][R4.64], R7 ;  /* 0x0000000704007986 */ /* 0x000fe2000c101904 */
[----:B------:R-:W-:Y:S05]  /*0870*/  EXIT ;  /* 0x000000000000794d */ /* 0x000fea0003800000 */
.L_x_5:
        /* <DEDUP_REMOVED lines=16> */
.L_x_34:


//--------------------- .text._Z13onePoleFilterPKfPfif --------------------------
	.section	.text._Z13onePoleFilterPKfPfif,"ax",@progbits
	.align	128
        .global         _Z13onePoleFilterPKfPfif
        .type           _Z13onePoleFilterPKfPfif,@function
        .size           _Z13onePoleFilterPKfPfif,(.L_x_35 - _Z13onePoleFilterPKfPfif)
        .other          _Z13onePoleFilterPKfPfif,@"STO_CUDA_ENTRY STV_DEFAULT"
_Z13onePoleFilterPKfPfif:
.text._Z13onePoleFilterPKfPfif:
[----:B------:R-:W-:Y:S01]  /*0000*/  LDC R1, c[0x0][0x37c] ;  /* 0x0000df00ff017b82 */ /* 0x000fe20000000800 */
[----:B------:R-:W0:Y:S07]  /*0010*/  S2R R0, SR_TID.X ;  /* 0x0000000000007919 */ /* 0x000e2e0000002100 */
[----:B------:R-:W0:Y:S02]  /*0020*/  S2UR UR4, SR_CTAID.X ;  /* 0x00000000000479c3 */ /* 0x000e240000002500 */
[----:B0-----:R-:W-:-:S13]  /*0030*/  LOP3.LUT P0, RZ, R0, UR4, RZ, 0xfc, !PT ;  /* 0x0000000400ff7c12 */ /* 0x001fda000f80fcff */
[----:B------:R-:W-:Y:S05]  /*0040*/  @P0 EXIT ;  /* 0x000000000000094d */ /* 0x000fea0003800000 */
[----:B------:R-:W0:Y:S01]  /*0050*/  LDC.64 R2, c[0x0][0x380] ;  /* 0x0000e000ff027b82 */ /* 0x000e220000000a00 */
[----:B------:R-:W0:Y:S07]  /*0060*/  LDCU.64 UR12, c[0x0][0x358] ;  /* 0x00006b00ff0c77ac */ /* 0x000e2e0008000a00 */
[----:B------:R-:W1:Y:S01]  /*0070*/  LDC R6, c[0x0][0x390] ;  /* 0x0000e400ff067b82 */ /* 0x000e620000000800 */
[----:B0-----:R-:W2:Y:S07]  /*0080*/  LDG.E R3, desc[UR12][R2.64] ;  /* 0x0000000c02037981 */ /* 0x001eae000c1e1900 */
[----:B------:R-:W2:Y:S01]  /*0090*/  LDC.64 R4, c[0x0][0x388] ;  /* 0x0000e200ff047b82 */ /* 0x000ea20000000a00 */
[----:B-1----:R-:W-:Y:S01]  /*00a0*/  ISETP.GE.AND P0, PT, R6, 0x2, PT ;  /* 0x000000020600780c */ /* 0x002fe20003f06270 */
[----:B--2---:R0:W-:-:S12]  /*00b0*/  STG.E desc[UR12][R4.64], R3 ;  /* 0x0000000304007986 */ /* 0x0041d8000c10190c */
[----:B------:R-:W-:Y:S05]  /*00c0*/  @!P0 EXIT ;  /* 0x000000000000894d */ /* 0x000fea0003800000 */
[----:B------:R-:W1:Y:S01]  /*00d0*/  LDC R0, c[0x0][0x394] ;  /* 0x0000e500ff007b82 */ /* 0x000e620000000800 */
[C---:B------:R-:W-:Y:S01]  /*00e0*/  IADD3 R2, PT, PT, R6.reuse, -0x2, RZ ;  /* 0xfffffffe06027810 */ /* 0x040fe20007ffe0ff */
[----:B0-----:R-:W-:Y:S01]  /*00f0*/  HFMA2 R3, -RZ, RZ, 0, 5.9604644775390625e-08 ;  /* 0x00000001ff037431 */ /* 0x001fe200000001ff */
[----:B------:R-:W-:Y:S02]  /*0100*/  IADD3 R4, PT, PT, R6, -0x1, RZ ;  /* 0xffffffff06047810 */ /* 0x000fe40007ffe0ff */
[----:B------:R-:W-:Y:S02]  /*0110*/  ISETP.GE.U32.AND P0, PT, R2, 0x7, PT ;  /* 0x000000070200780c */ /* 0x000fe40003f06070 */
[----:B------:R-:W-:Y:S01]  /*0120*/  LOP3.LUT R12, R4, 0x7, RZ, 0xc0, !PT ;  /* 0x00000007040c7812 */ /* 0x000fe200078ec0ff */
[----:B-1----:R-:W-:-:S10]  /*0130*/  FADD R2, -R0, 1 ;  /* 0x3f80000000027421 */ /* 0x002fd40000000100 */
[----:B------:R-:W-:Y:S05]  /*0140*/  @!P0 BRA `(.L_x_6) ;  /* 0x0000000000e48947 */ /* 0x000fea0003800000 */
[----:B------:R-:W0:Y:S01]  /*0150*/  LDCU.128 UR8, c[0x0][0x380] ;  /* 0x00007000ff0877ac */ /* 0x000e220008000c00 */
[----:B------:R-:W-:Y:S02]  /*0160*/  LOP3.LUT R5, R4, 0xfffffff8, RZ, 0xc0, !PT ;  /* 0xfffffff804057812 */ /* 0x000fe400078ec0ff */
[----:B------:R-:W-:Y:S02]  /*0170*/  MOV R3, RZ ;  /* 0x000000ff00037202 */ /* 0x000fe40000000f00 */
[----:B------:R-:W-:Y:S01]  /*0180*/  IADD3 R5, PT, PT, -R5, RZ, RZ ;  /* 0x000000ff05057210 */ /* 0x000fe20007ffe1ff */
[----:B0-----:R-:W-:Y:S02]  /*0190*/  UIADD3 UR6, UP0, UPT, UR8, 0x10, URZ ;  /* 0x0000001008067890 */ /* 0x001fe4000ff1e0ff */
[----:B------:R-:W-:Y:S02]  /*01a0*/  UIADD3 UR4, UP1, UPT, UR10, 0x10, URZ ;  /* 0x000000100a047890 */ /* 0x000fe4000ff3e0ff */
[----:B------:R-:W-:-:S02]  /*01b0*/  UIADD3.X UR7, UPT, UPT, URZ, UR9, URZ, UP0, !UPT ;  /* 0x00000009ff077290 */ /* 0x000fc400087fe4ff */
[----:B------:R-:W-:Y:S01]  /*01c0*/  UIADD3.X UR5, UPT, UPT, URZ, UR11, URZ, UP1, !UPT ;  /* 0x0000000bff057290 */ /* 0x000fe20008ffe4ff */
[----:B------:R-:W-:Y:S02]  /*01d0*/  MOV R14, UR6 ;  /* 0x00000006000e7c02 */ /* 0x000fe40008000f00 */
[----:B------:R-:W-:Y:S02]  /*01e0*/  MOV R10, UR4 ;  /* 0x00000004000a7c02 */ /* 0x000fe40008000f00 */
[----:B------:R-:W-:Y:S02]  /*01f0*/  MOV R7, UR7 ;  /* 0x0000000700077c02 */ /* 0x000fe40008000f00 */
[----:B------:R-:W-:-:S07]  /*0200*/  MOV R11, UR5 ;  /* 0x00000005000b7c02 */ /* 0x000fce0008000f00 */
.L_x_7:
[----:B-1----:R-:W-:Y:S02]  /*0210*/  MOV R8, R10 ;  /* 0x0000000a00087202 */ /* 0x002fe40000000f00 */
[----:B------:R-:W-:Y:S02]  /*0220*/  MOV R9, R11 ;  /* 0x0000000b00097202 */ /* 0x000fe40000000f00 */
[----:B------:R-:W-:-:S03]  /*0230*/  MOV R6, R14 ;  /* 0x0000000e00067202 */ /* 0x000fc60000000f00 */
        /* <DEDUP_REMOVED lines=30> */
[----:B---3--:R2:W3:Y:S01]  /*0420*/  LDG.E R17, desc[UR12][R6.64+0x10] ;  /* 0x0000100c06117981 */ /* 0x0084e2000c1e1900 */
[----:B------:R-:W-:Y:S01]  /*0430*/  ISETP.NE.AND P0, PT, R5, RZ, PT ;  /* 0x000000ff0500720c */ /* 0x000fe20003f05270 */
[----:B------:R-:W-:Y:S01]  /*0440*/  FMUL R10, R2, R15 ;  /* 0x0000000f020a7220 */ /* 0x000fe20000400000 */
[----:B------:R-:W-:Y:S02]  /*0450*/  IADD3 R14, P1, PT, R6, 0x20, RZ ;  /* 0x00000020060e7810 */ /* 0x000fe40007f3e0ff */
[----:B------:R-:W-:Y:S02]  /*0460*/  IADD3 R3, PT, PT, R3, 0x8, RZ ;  /* 0x0000000803037810 */ /* 0x000fe40007ffe0ff */
[----:B--2---:R-:W-:Y:S01]  /*0470*/  IADD3.X R7, PT, PT, RZ, R7, RZ, P1, !PT ;  /* 0x00000007ff077210 */ /* 0x004fe20000ffe4ff */
[----:B---3--:R-:W-:Y:S01]  /*0480*/  FFMA R17, R17, R0, R10 ;  /* 0x0000000011117223 */ /* 0x008fe2000000000a */
[----:B------:R-:W-:-:S04]  /*0490*/  IADD3 R10, P2, PT, R8, 0x20, RZ ;  /* 0x00000020080a7810 */ /* 0x000fc80007f5e0ff */
[----:B------:R1:W-:Y:S01]  /*04a0*/  STG.E desc[UR12][R8.64+0x10], R17 ;  /* 0x0000101108007986 */ /* 0x0003e2000c10190c */
[----:B0-----:R-:W-:Y:S01]  /*04b0*/  IADD3.X R11, PT, PT, RZ, R9, RZ, P2, !PT ;  /* 0x00000009ff0b7210 */ /* 0x001fe200017fe4ff */
[----:B------:R-:W-:Y:S07]  /*04c0*/  @P0 BRA `(.L_x_7) ;  /* 0xfffffffc00500947 */ /* 0x000fee000383ffff */
[----:B------:R-:W-:-:S07]  /*04d0*/  IADD3 R3, PT, PT, R3, 0x1, RZ ;  /* 0x0000000103037810 */ /* 0x000fce0007ffe0ff */
.L_x_6:
[----:B------:R-:W-:-:S13]  /*04e0*/  ISETP.NE.AND P0, PT, R12, RZ, PT ;  /* 0x000000ff0c00720c */ /* 0x000fda0003f05270 */
[----:B------:R-:W-:Y:S05]  /*04f0*/  @!P0 EXIT ;  /* 0x000000000000894d */ /* 0x000fea0003800000 */
[----:B------:R-:W-:Y:S02]  /*0500*/  ISETP.GE.U32.AND P0, PT, R12, 0x4, PT ;  /* 0x000000040c00780c */ /* 0x000fe40003f06070 */
[----:B------:R-:W-:-:S04]  /*0510*/  LOP3.LUT R20, R4, 0x3, RZ, 0xc0, !PT ;  /* 0x0000000304147812 */ /* 0x000fc800078ec0ff */
[----:B------:R-:W-:-:S07]  /*0520*/  ISETP.NE.AND P1, PT, R20, RZ, PT ;  /* 0x000000ff1400720c */ /* 0x000fce0003f25270 */
[----:B------:R-:W-:Y:S06]  /*0530*/  @!P0 BRA `(.L_x_8) ;  /* 0x00000000007c8947 */ /* 0x000fec0003800000 */
[----:B------:R-:W0:Y:S08]  /*0540*/  LDC.64 R10, c[0x0][0x388] ;  /* 0x0000e200ff0a7b82 */ /* 0x000e300000000a00 */
[----:B-1----:R-:W1:Y:S01]  /*0550*/  LDC.64 R14, c[0x0][0x380] ;  /* 0x0000e000ff0e7b82 */ /* 0x002e620000000a00 */
[----:B0-----:R-:W-:-:S05]  /*0560*/  IMAD.WIDE R8, R3, 0x4, R10 ;  /* 0x0000000403087825 */ /* 0x001fca00078e020a */
[----:B------:R-:W2:Y:S01]  /*0570*/  LDG.E R13, desc[UR12][R8.64+-0x4] ;  /* 0xfffffc0c080d7981 */ /* 0x000ea2000c1e1900 */
[----:B-1----:R-:W-:-:S05]  /*0580*/  IMAD.WIDE.U32 R6, R3, 0x4, R14 ;  /* 0x0000000403067825 */ /* 0x002fca00078e000e */
[----:B------:R-:W3:Y:S01]  /*0590*/  LDG.E R5, desc[UR12][R6.64] ;  /* 0x0000000c06057981 */ /* 0x000ee2000c1e1900 */
[----:B------:R-:W-:-:S05]  /*05a0*/  IADD3 R17, PT, PT, R3, 0x1, RZ ;  /* 0x0000000103117810 */ /* 0x000fca0007ffe0ff */
[----:B------:R-:W-:-:S04]  /*05b0*/  IMAD.WIDE.U32 R18, R17, 0x4, R14 ;  /* 0x0000000411127825 */ /* 0x000fc800078e000e */
[----:B--2---:R-:W-:Y:S01]  /*05c0*/  FMUL R16, R2, R13 ;  /* 0x0000000d02107220 */ /* 0x004fe20000400000 */
[----:B------:R-:W-:-:S04]  /*05d0*/  IMAD.WIDE.U32 R12, R3, 0x4, R10 ;  /* 0x00000004030c7825 */ /* 0x000fc800078e000a */
[----:B---3--:R-:W-:-:S05]  /*05e0*/  FFMA R5, R5, R0, R16 ;  /* 0x0000000005057223 */ /* 0x008fca0000000010 */
[----:B------:R0:W-:Y:S04]  /*05f0*/  STG.E desc[UR12][R12.64], R5 ;  /* 0x000000050c007986 */ /* 0x0001e8000c10190c */
[----:B------:R-:W2:Y:S01]  /*0600*/  LDG.E R19, desc[UR12][R18.64] ;  /* 0x0000000c12137981 */ /* 0x000ea2000c1e1900 */
[----:B------:R-:W-:Y:S01]  /*0610*/  FMUL R22, R2, R5 ;  /* 0x0000000502167220 */ /* 0x000fe20000400000 */
[----:B------:R-:W-:Y:S01]  /*0620*/  IADD3 R23, PT, PT, R3, 0x2, RZ ;  /* 0x0000000203177810 */ /* 0x000fe20007ffe0ff */
[----:B------:R-:W-:-:S04]  /*0630*/  IMAD.WIDE.U32 R16, R17, 0x4, R10 ;  /* 0x0000000411107825 */ /* 0x000fc800078e000a */
[----:B------:R-:W-:-:S04]  /*0640*/  IMAD.WIDE.U32 R14, R23, 0x4, R14 ;  /* 0x00000004170e7825 */ /* 0x000fc800078e000e */
[----:B--2---:R-:W-:-:S05]  /*0650*/  FFMA R21, R19, R0, R22 ;  /* 0x0000000013157223 */ /* 0x004fca0000000016 */
[----:B------:R2:W-:Y:S04]  /*0660*/  STG.E desc[UR12][R16.64], R21 ;  /* 0x0000001510007986 */ /* 0x0005e8000c10190c */
[----:B------:R-:W3:Y:S04]  /*0670*/  LDG.E R25, desc[UR12][R8.64+0x4] ;  /* 0x0000040c08197981 */ /* 0x000ee8000c1e1900 */
[----:B------:R-:W0:Y:S01]  /*0680*/  LDG.E R15, desc[UR12][R14.64] ;  /* 0x0000000c0e0f7981 */ /* 0x000e22000c1e1900 */
[----:B------:R-:W-:-:S04]  /*0690*/  IMAD.WIDE.U32 R10, R23, 0x4, R10 ;  /* 0x00000004170a7825 */ /* 0x000fc800078e000a */
[----:B---3--:R-:W-:-:S04]  /*06a0*/  FMUL R22, R2, R25 ;  /* 0x0000001902167220 */ /* 0x008fc80000400000 */
[----:B0-----:R-:W-:-:S05]  /*06b0*/  FFMA R5, R15, R0, R22 ;  /* 0x000000000f057223 */ /* 0x001fca0000000016 */
[----:B------:R2:W-:Y:S04]  /*06c0*/  STG.E desc[UR12][R10.64], R5 ;  /* 0x000000050a007986 */ /* 0x0005e8000c10190c */
[----:B------:R-:W3:Y:S04]  /*06d0*/  LDG.E R19, desc[UR12][R8.64+0x8] ;  /* 0x0000080c08137981 */ /* 0x000ee8000c1e1900 */
[----:B------:R-:W4:Y:S01]  /*06e0*/  LDG.E R7, desc[UR12][R6.64+0xc] ;  /* 0x00000c0c06077981 */ /* 0x000f22000c1e1900 */
[----:B------:R-:W-:Y:S01]  /*06f0*/  IADD3 R3, PT, PT, R3, 0x4, RZ ;  /* 0x0000000403037810 */ /* 0x000fe20007ffe0ff */
[----:B---3--:R-:W-:-:S04]  /*0700*/  FMUL R18, R2, R19 ;  /* 0x0000001302127220 */ /* 0x008fc80000400000 */
[----:B----4-:R-:W-:-:S05]  /*0710*/  FFMA R19, R7, R0, R18 ;  /* 0x0000000007137223 */ /* 0x010fca0000000012 */
[----:B------:R2:W-:Y:S02]  /*0720*/  STG.E desc[UR12][R12.64+0xc], R19 ;  /* 0x00000c130c007986 */ /* 0x0005e4000c10190c */
.L_x_8:
[----:B------:R-:W-:Y:S05]  /*0730*/  @!P1 EXIT ;  /* 0x000000000000994d */ /* 0x000fea0003800000 */
[----:B------:R-:W-:Y:S02]  /*0740*/  ISETP.NE.AND P0, PT, R20, 0x1, PT ;  /* 0x000000011400780c */ /* 0x000fe40003f05270 */
[----:B------:R-:W-:-:S04]  /*0750*/  LOP3.LUT R4, R4, 0x1, RZ, 0xc0, !PT ;  /* 0x0000000104047812 */ /* 0x000fc800078ec0ff */
[----:B------:R-:W-:-:S07]  /*0760*/  ISETP.NE.U32.AND P1, PT, R4, 0x1, PT ;  /* 0x000000010400780c */ /* 0x000fce0003f25070 */
[----:B------:R-:W-:Y:S06]  /*0770*/  @!P0 BRA `(.L_x_9) ;  /* 0x00000000003c8947 */ /* 0x000fec0003800000 */
[----:B------:R-:W1:Y:S08]  /*0780*/  LDC.64 R6, c[0x0][0x388] ;  /* 0x0000e200ff067b82 */ /* 0x000e700000000a00 */
[----:B--2---:R-:W0:Y:S01]  /*0790*/  LDC.64 R4, c[0x0][0x380] ;  /* 0x0000e000ff047b82 */ /* 0x004e220000000a00 */
[----:B-1----:R-:W-:-:S06]  /*07a0*/  IMAD.WIDE R8, R3, 0x4, R6 ;  /* 0x0000000403087825 */ /* 0x002fcc00078e0206 */
[----:B------:R-:W2:Y:S01]  /*07b0*/  LDG.E R9, desc[UR12][R8.64+-0x4] ;  /* 0xfffffc0c08097981 */ /* 0x000ea2000c1e1900 */
[----:B0-----:R-:W-:-:S05]  /*07c0*/  IMAD.WIDE.U32 R4, R3, 0x4, R4 ;  /* 0x0000000403047825 */ /* 0x001fca00078e0004 */
[----:B------:R-:W3:Y:S01]  /*07d0*/  LDG.E R11, desc[UR12][R4.64] ;  /* 0x0000000c040b7981 */ /* 0x000ee2000c1e1900 */
[----:B------:R-:W-:-:S04]  /*07e0*/  IMAD.WIDE.U32 R6, R3, 0x4, R6 ;  /* 0x0000000403067825 */ /* 0x000fc800078e0006 */
[----:B--2---:R-:W-:-:S04]  /*07f0*/  FMUL R10, R2, R9 ;  /* 0x00000009020a7220 */ /* 0x004fc80000400000 */
[----:B---3--:R-:W-:-:S05]  /*0800*/  FFMA R11, R11, R0, R10 ;  /* 0x000000000b0b7223 */ /* 0x008fca000000000a */
[----:B------:R0:W-:Y:S04]  /*0810*/  STG.E desc[UR12][R6.64], R11 ;  /* 0x0000000b06007986 */ /* 0x0001e8000c10190c */
[----:B------:R-:W2:Y:S01]  /*0820*/  LDG.E R13, desc[UR12][R4.64+0x4] ;  /* 0x0000040c040d7981 */ /* 0x000ea2000c1e1900 */
[----:B------:R-:W-:Y:S01]  /*0830*/  FMUL R10, R2, R11 ;  /* 0x0000000b020a7220 */ /* 0x000fe20000400000 */
[----:B------:R-:W-:-:S03]  /*0840*/  IADD3 R3, PT, PT, R3, 0x2, RZ ;  /* 0x0000000203037810 */ /* 0x000fc60007ffe0ff */
[----:B--2---:R-:W-:-:S05]  /*0850*/  FFMA R13, R13, R0, R10 ;  /* 0x000000000d0d7223 */ /* 0x004fca000000000a */
[----:B------:R0:W-:Y:S02]  /*0860*/  STG.E desc[UR12][R6.64+0x4], R13 ;  /* 0x0000040d06007986 */ /* 0x0001e4000c10190c */
.L_x_9:
[----:B------:R-:W-:Y:S05]  /*0870*/  @P1 EXIT ;  /* 0x000000000000194d */ /* 0x000fea0003800000 */
[----:B-1----:R-:W0:Y:S08]  /*0880*/  LDC.64 R8, c[0x0][0x388] ;  /* 0x0000e200ff087b82 */ /* 0x002e300000000a00 */
[----:B--2---:R-:W1:Y:S01]  /*0890*/  LDC.64 R4, c[0x0][0x380] ;  /* 0x0000e000ff047b82 */ /* 0x004e620000000a00 */
[----:B0-----:R-:W-:-:S06]  /*08a0*/  IMAD.WIDE R6, R3, 0x4, R8 ;  /* 0x0000000403067825 */ /* 0x001fcc00078e0208 */
[----:B------:R-:W2:Y:S01]  /*08b0*/  LDG.E R7, desc[UR12][R6.64+-0x4] ;  /* 0xfffffc0c06077981 */ /* 0x000ea2000c1e1900 */
[----:B-1----:R-:W-:-:S06]  /*08c0*/  IMAD.WIDE.U32 R4, R3, 0x4, R4 ;  /* 0x0000000403047825 */ /* 0x002fcc00078e0004 */
[----:B------:R-:W3:Y:S01]  /*08d0*/  LDG.E R5, desc[UR12][R4.64] ;  /* 0x0000000c04057981 */ /* 0x000ee2000c1e1900 */
[----:B--2---:R-:W-:Y:S01]  /*08e0*/  FMUL R10, R2, R7 ;  /* 0x00000007020a7220 */ /* 0x004fe20000400000 */
[----:B------:R-:W-:-:S04]  /*08f0*/  IMAD.WIDE.U32 R2, R3, 0x4, R8 ;  /* 0x0000000403027825 */ /* 0x000fc800078e0008 */
[----:B---3--:R-:W-:-:S05]  /*0900*/  FFMA R9, R5, R0, R10 ;  /* 0x0000000005097223 */ /* 0x008fca000000000a */
[----:B------:R-:W-:Y:S01]  /*0910*/  STG.E desc[UR12][R2.64], R9 ;  /* 0x0000000902007986 */ /* 0x000fe2000c10190c */
[----:B------:R-:W-:Y:S05]  /*0920*/  EXIT ;  /* 0x000000000000794d */ /* 0x000fea0003800000 */
.L_x_10:
        /* <DEDUP_REMOVED lines=13> */
.L_x_35:


//--------------------- .text._Z19movingAverageFilterPKfPfii --------------------------
	.section	.text._Z19movingAverageFilterPKfPfii,"ax",@progbits
	.align	128
        .global         _Z19movingAverageFilterPKfPfii
        .type           _Z19movingAverageFilterPKfPfii,@function
        .size           _Z19movingAverageFilterPKfPfii,(.L_x_32 - _Z19movingAverageFilterPKfPfii)
        .other          _Z19movingAverageFilterPKfPfii,@"STO_CUDA_ENTRY STV_DEFAULT"
_Z19movingAverageFilterPKfPfii:
.text._Z19movingAverageFilterPKfPfii:
        /* <DEDUP_REMOVED lines=8> */
[----:B------:R-:W0:Y:S01]  /*0080*/  LDCU UR4, c[0x0][0x394] ;  /* 0x00007280ff0477ac */ /* 0x000e220008000800 */
[----:B------:R-:W-:Y:S02]  /*0090*/  IMAD.MOV.U32 R17, RZ, RZ, RZ ;  /* 0x000000ffff117224 */ /* 0x000fe400078e00ff */
[----:B------:R-:W-:Y:S01]  /*00a0*/  IMAD.MOV.U32 R3, RZ, RZ, RZ ;  /* 0x000000ffff037224 */ /* 0x000fe200078e00ff */
[----:B------:R-:W1:Y:S01]  /*00b0*/  LDCU.64 UR10, c[0x0][0x358] ;  /* 0x00006b00ff0a77ac */ /* 0x000e620008000a00 */
[----:B0-----:R-:W-:-:S09]  /*00c0*/  UISETP.GE.AND UP0, UPT, UR4, -0x1, UPT ;  /* 0xffffffff0400788c */ /* 0x001fd2000bf06270 */
[----:B-1----:R-:W-:Y:S05]  /*00d0*/  BRA.U !UP0, `(.L_x_11) ;  /* 0x00000009085c7547 */ /* 0x002fea000b800000 */
[----:B------:R-:W-:Y:S01]  /*00e0*/  ULEA.HI UR4, UR4, UR4, URZ, 0x1 ;  /* 0x0000000404047291 */ /* 0x000fe2000f8f08ff */
[----:B------:R-:W-:Y:S02]  /*00f0*/  HFMA2 R0, -RZ, RZ, 0, 0 ;  /* 0x00000000ff007431 */ /* 0x000fe400000001ff */
[----:B------:R-:W-:Y:S01]  /*0100*/  IMAD.MOV.U32 R17, RZ, RZ, RZ ;  /* 0x000000ffff117224 */ /* 0x000fe200078e00ff */
[----:B------:R-:W-:Y:S02]  /*0110*/  USHF.R.S32.HI UR8, URZ, 0x1, UR4 ;  /* 0x00000001ff087899 */ /* 0x000fe40008011404 */
[----:B------:R-:W-:Y:S02]  /*0120*/  ULOP3.LUT UR4, UR4, 0x1, URZ, 0xfc, !UPT ;  /* 0x0000000104047892 */ /* 0x000fe4000f8efcff */
[----:B------:R-:W-:Y:S02]  /*0130*/  UISETP.GE.U32.AND UP0, UPT, UR8, 0x4, UPT ;  /* 0x000000040800788c */ /* 0x000fe4000bf06070 */
[----:B------:R-:W-:-:S07]  /*0140*/  UIADD3 UR5, UPT, UPT, -UR8, URZ, URZ ;  /* 0x000000ff08057290 */ /* 0x000fce000fffe1ff */
[----:B------:R-:W-:Y:S05]  /*0150*/  BRA.U !UP0, `(.L_x_12) ;  /* 0x0000000508307547 */ /* 0x000fea000b800000 */
[----:B------:R-:W-:Y:S01]  /*0160*/  ULOP3.LUT UR5, UR4, 0x7ffffff8, URZ, 0xc0, !UPT ;  /* 0x7ffffff804057892 */ /* 0x000fe2000f8ec0ff */
[----:B------:R-:W-:Y:S01]  /*0170*/  VIADD R18, R16, -UR8 ;  /* 0x8000000810127c36 */ /* 0x000fe20008000000 */
[----:B------:R-:W0:Y:S01]  /*0180*/  LDCU UR7, c[0x0][0x390] ;  /* 0x00007200ff0777ac */ /* 0x000e220008000800 */
[----:B------:R-:W-:Y:S02]  /*0190*/  IMAD.MOV.U32 R17, RZ, RZ, RZ ;  /* 0x000000ffff117224 */ /* 0x000fe400078e00ff */
[----:B------:R-:W-:Y:S01]  /*01a0*/  IMAD.MOV.U32 R0, RZ, RZ, RZ ;  /* 0x000000ffff007224 */ /* 0x000fe200078e00ff */
[----:B------:R-:W-:Y:S02]  /*01b0*/  UIADD3 UR6, UPT, UPT, -UR8, 0x3, URZ ;  /* 0x0000000308067890 */ /* 0x000fe4000fffe1ff */
[----:B------:R-:W-:-:S12]  /*01c0*/  UIADD3 UR5, UPT, UPT, -UR5, URZ, URZ ;  /* 0x000000ff05057290 */ /* 0x000fd8000fffe1ff */
.L_x_13:
[----:B0-----:R-:W-:-:S04]  /*01d0*/  ISETP.GE.AND P6, PT, R18, UR7, PT ;  /* 0x0000000712007c0c */ /* 0x001fc8000bfc6270 */
[----:B------:R-:W-:-:S13]  /*01e0*/  ISETP.LT.OR P6, PT, R18, RZ, P6 ;  /* 0x000000ff1200720c */ /* 0x000fda00037c1670 */
[----:B------:R-:W0:Y:S02]  /*01f0*/  @!P6 LDC.64 R2, c[0x0][0x380] ;  /* 0x0000e000ff02eb82 */ /* 0x000e240000000a00 */
[----:B0-----:R-:W-:-:S06]  /*0200*/  @!P6 IMAD.WIDE.U32 R2, R18, 0x4, R2 ;  /* 0x000000041202e825 */ /* 0x001fcc00078e0002 */
[----:B------:R-:W2:Y:S01]  /*0210*/  @!P6 LDG.E R2, desc[UR10][R2.64] ;  /* 0x0000000a0202e981 */ /* 0x000ea2000c1e1900 */
[C---:B------:R-:W-:Y:S01]  /*0220*/  IADD3 R9, PT, PT, R18.reuse, 0x1, RZ ;  /* 0x0000000112097810 */ /* 0x040fe20007ffe0ff */
[C---:B------:R-:W-:Y:S01]  /*0230*/  VIADD R29, R18.reuse, 0x2 ;  /* 0x00000002121d7836 */ /* 0x040fe20000000000 */
[C---:B------:R-:W-:Y:S01]  /*0240*/  IADD3 R19, PT, PT, R18.reuse, 0x5, RZ ;  /* 0x0000000512137810 */ /* 0x040fe20007ffe0ff */
[C---:B------:R-:W-:Y:S01]  /*0250*/  VIADD R27, R18.reuse, 0x3 ;  /* 0x00000003121b7836 */ /* 0x040fe20000000000 */
[----:B------:R-:W-:Y:S01]  /*0260*/  ISETP.GE.AND P0, PT, R9, UR7, PT ;  /* 0x0000000709007c0c */ /* 0x000fe2000bf06270 */
[C---:B------:R-:W-:Y:S01]  /*0270*/  VIADD R25, R18.reuse, 0x4 ;  /* 0x0000000412197836 */ /* 0x040fe20000000000 */
[----:B------:R-:W-:Y:S01]  /*0280*/  ISETP.GE.AND P4, PT, R29, UR7, PT ;  /* 0x000000071d007c0c */ /* 0x000fe2000bf86270 */
[C---:B------:R-:W-:Y:S01]  /*0290*/  VIADD R21, R18.reuse, 0x6 ;  /* 0x0000000612157836 */ /* 0x040fe20000000000 */
[----:B------:R-:W-:Y:S01]  /*02a0*/  ISETP.LT.OR P0, PT, R9, RZ, P0 ;  /* 0x000000ff0900720c */ /* 0x000fe20000701670 */
[----:B------:R-:W-:Y:S01]  /*02b0*/  VIADD R23, R18, 0x7 ;  /* 0x0000000712177836 */ /* 0x000fe20000000000 */
[----:B------:R-:W-:Y:S01]  /*02c0*/  ISETP.GE.AND P3, PT, R27, UR7, PT ;  /* 0x000000071b007c0c */ /* 0x000fe2000bf66270 */
[----:B------:R-:W-:Y:S01]  /*02d0*/  @!P6 VIADD R0, R0, 0x1 ;  /* 0x000000010000e836 */ /* 0x000fe20000000000 */
[----:B------:R-:W-:-:S02]  /*02e0*/  ISETP.LT.OR P4, PT, R29, RZ, P4 ;  /* 0x000000ff1d00720c */ /* 0x000fc40002781670 */
[----:B------:R-:W-:Y:S02]  /*02f0*/  ISETP.GE.AND P2, PT, R25, UR7, PT ;  /* 0x0000000719007c0c */ /* 0x000fe4000bf46270 */
[----:B------:R-:W-:Y:S02]  /*0300*/  ISETP.LT.OR P3, PT, R27, RZ, P3 ;  /* 0x000000ff1b00720c */ /* 0x000fe40001f61670 */
[----:B------:R-:W-:Y:S02]  /*0310*/  ISETP.GE.AND P1, PT, R19, UR7, PT ;  /* 0x0000000713007c0c */ /* 0x000fe4000bf26270 */
[----:B------:R-:W-:Y:S01]  /*0320*/  ISETP.LT.OR P2, PT, R25, RZ, P2 ;  /* 0x000000ff1900720c */ /* 0x000fe20001741670 */
[----:B------:R-:W0:Y:S01]  /*0330*/  @!P0 LDC.64 R12, c[0x0][0x380] ;  /* 0x0000e000ff0c8b82 */ /* 0x000e220000000a00 */
[----:B------:R-:W-:Y:S02]  /*0340*/  ISETP.GE.AND P5, PT, R21, UR7, PT ;  /* 0x0000000715007c0c */ /* 0x000fe4000bfa6270 */
[----:B------:R-:W-:-:S02]  /*0350*/  ISETP.LT.OR P1, PT, R19, RZ, P1 ;  /* 0x000000ff1300720c */ /* 0x000fc40000f21670 */
[----:B------:R-:W-:-:S03]  /*0360*/  ISETP.LT.OR P5, PT, R21, RZ, P5 ;  /* 0x000000ff1500720c */ /* 0x000fc60002fa1670 */
[----:B------:R-:W1:Y:S08]  /*0370*/  @!P4 LDC.64 R14, c[0x0][0x380] ;  /* 0x0000e000ff0ecb82 */ /* 0x000e700000000a00 */
[----:B------:R-:W3:Y:S08]  /*0380*/  @!P3 LDC.64 R10, c[0x0][0x380] ;  /* 0x0000e000ff0abb82 */ /* 0x000ef00000000a00 */
[----:B------:R-:W4:Y:S01]  /*0390*/  @!P1 LDC.64 R4, c[0x0][0x380] ;  /* 0x0000e000ff049b82 */ /* 0x000f220000000a00 */
[----:B0-----:R-:W-:-:S06]  /*03a0*/  @!P0 IMAD.WIDE.U32 R12, R9, 0x4, R12 ;  /* 0x00000004090c8825 */ /* 0x001fcc00078e000c */
[----:B------:R-:W5:Y:S01]  /*03b0*/  @!P0 LDG.E R12, desc[UR10][R12.64] ;  /* 0x0000000a0c0c8981 */ /* 0x000f62000c1e1900 */
[----:B------:R-:W0:Y:S01]  /*03c0*/  @!P5 LDC.64 R6, c[0x0][0x380] ;  /* 0x0000e000ff06db82 */ /* 0x000e220000000a00 */
[----:B-1----:R-:W-:-:S06]  /*03d0*/  @!P4 IMAD.WIDE.U32 R14, R29, 0x4, R14 ;  /* 0x000000041d0ec825 */ /* 0x002fcc00078e000e */
[----:B------:R-:W5:Y:S01]  /*03e0*/  @!P4 LDG.E R14, desc[UR10][R14.64] ;  /* 0x0000000a0e0ec981 */ /* 0x000f62000c1e1900 */
[----:B---3--:R-:W-:-:S06]  /*03f0*/  @!P3 IMAD.WIDE.U32 R10, R27, 0x4, R10 ;  /* 0x000000041b0ab825 */ /* 0x008fcc00078e000a */
[----:B------:R-:W3:Y:S01]  /*0400*/  @!P3 LDG.E R10, desc[UR10][R10.64] ;  /* 0x0000000a0a0ab981 */ /* 0x000ee2000c1e1900 */
[----:B----4-:R-:W-:-:S06]  /*0410*/  @!P1 IMAD.WIDE.U32 R4, R19, 0x4, R4 ;  /* 0x0000000413049825 */ /* 0x010fcc00078e0004 */
[----:B------:R-:W4:Y:S01]  /*0420*/  @!P1 LDG.E R4, desc[UR10][R4.64] ;  /* 0x0000000a04049981 */ /* 0x000f22000c1e1900 */
[----:B0-----:R-:W-:-:S06]  /*0430*/  @!P5 IMAD.WIDE.U32 R6, R21, 0x4, R6 ;  /* 0x000000041506d825 */ /* 0x001fcc00078e0006 */
[----:B------:R-:W4:Y:S01]  /*0440*/  @!P5 LDG.E R6, desc[UR10][R6.64] ;  /* 0x0000000a0606d981 */ /* 0x000f22000c1e1900 */
[----:B--2---:R-:W-:Y:S01]  /*0450*/  @!P6 FADD R17, R17, R2 ;  /* 0x000000021111e221 */ /* 0x004fe20000000000 */
[C---:B------:R-:W-:Y:S01]  /*0460*/  ISETP.GE.AND P6, PT, R23.reuse, UR7, PT ;  /* 0x0000000717007c0c */ /* 0x040fe2000bfc6270 */
[----:B------:R-:W0:Y:S03]  /*0470*/  @!P2 LDC.64 R2, c[0x0][0x380] ;  /* 0x0000e000ff02ab82 */ /* 0x000e260000000a00 */
[----:B------:R-:W-:-:S13]  /*0480*/  ISETP.LT.OR P6, PT, R23, RZ, P6 ;  /* 0x000000ff1700720c */ /* 0x000fda00037c1670 */
[----:B------:R-:W1:Y:S01]  /*0490*/  @!P6 LDC.64 R8, c[0x0][0x380] ;  /* 0x0000e000ff08eb82 */ /* 0x000e620000000a00 */
[----:B0-----:R-:W-:-:S06]  /*04a0*/  @!P2 IMAD.WIDE.U32 R2, R25, 0x4, R2 ;  /* 0x000000041902a825 */ /* 0x001fcc00078e0002 */
[----:B------:R-:W2:Y:S01]  /*04b0*/  @!P2 LDG.E R2, desc[UR10][R2.64] ;  /* 0x0000000a0202a981 */ /* 0x000ea2000c1e1900 */
[----:B-1----:R-:W-:-:S06]  /*04c0*/  @!P6 IMAD.WIDE.U32 R8, R23, 0x4, R8 ;  /* 0x000000041708e825 */ /* 0x002fcc00078e0008 */
[----:B------:R-:W4:Y:S01]  /*04d0*/  @!P6 LDG.E R8, desc[UR10][R8.64] ;  /* 0x0000000a0808e981 */ /* 0x000f22000c1e1900 */
[----:B------:R-:W-:Y:S01]  /*04e0*/  @!P0 IADD3 R0, PT, PT, R0, 0x1, RZ ;  /* 0x0000000100008810 */ /* 0x000fe20007ffe0ff */
[----:B-----5:R-:W-:-:S04]  /*04f0*/  @!P0 FADD R17, R17, R12 ;  /* 0x0000000c11118221 */ /* 0x020fc80000000000 */
[----:B------:R-:W-:Y:S01]  /*0500*/  @!P4 VIADD R0, R0, 0x1 ;  /* 0x000000010000c836 */ /* 0x000fe20000000000 */
[----:B------:R-:W-:-:S03]  /*0510*/  UIADD3 UR5, UPT, UPT, UR5, 0x8, URZ ;  /* 0x0000000805057890 */ /* 0x000fc6000fffe0ff */
[----:B------:R-:W-:Y:S02]  /*0520*/  @!P3 VIADD R0, R0, 0x1 ;  /* 0x000000010000b836 */ /* 0x000fe40000000000 */
[----:B------:R-:W-:Y:S02]  /*0530*/  @!P4 FADD R17, R17, R14 ;  /* 0x0000000e1111c221 */ /* 0x000fe40000000000 */
[----:B------:R-:W-:Y:S01]  /*0540*/  @!P2 VIADD R0, R0, 0x1 ;  /* 0x000000010000a836 */ /* 0x000fe20000000000 */
[----:B------:R-:W-:Y:S01]  /*0550*/  UISETP.NE.AND UP0, UPT, UR5, URZ, UPT ;  /* 0x000000ff0500728c */ /* 0x000fe2000bf05270 */
[----:B---3--:R-:W-:-:S03]  /*0560*/  @!P3 FADD R17, R17, R10 ;  /* 0x0000000a1111b221 */ /* 0x008fc60000000000 */
[----:B------:R-:W-:Y:S01]  /*0570*/  @!P1 IADD3 R0, PT, PT, R0, 0x1, RZ ;  /* 0x0000000100009810 */ /* 0x000fe20007ffe0ff */
[----:B------:R-:W-:-:S04]  /*0580*/  VIADD R18, R18, 0x8 ;  /* 0x0000000812127836 */ /* 0x000fc80000000000 */
[----:B------:R-:W-:Y:S01]  /*0590*/  @!P5 VIADD R0, R0, 0x1 ;  /* 0x000000010000d836 */ /* 0x000fe20000000000 */
[----:B------:R-:W-:-:S03]  /*05a0*/  UIADD3 UR6, UPT, UPT, UR6, 0x8, URZ ;  /* 0x0000000806067890 */ /* 0x000fc6000fffe0ff */
[----:B------:R-:W-:Y:S02]  /*05b0*/  @!P6 VIADD R0, R0, 0x1 ;  /* 0x000000010000e836 */ /* 0x000fe40000000000 */
[----:B--2---:R-:W-:-:S04]  /*05c0*/  @!P2 FADD R17, R17, R2 ;  /* 0x000000021111a221 */ /* 0x004fc80000000000 */
[----:B----4-:R-:W-:-:S04]  /*05d0*/  @!P1 FADD R17, R17, R4 ;  /* 0x0000000411119221 */ /* 0x010fc80000000000 */
[----:B------:R-:W-:-:S04]  /*05e0*/  @!P5 FADD R17, R17, R6 ;  /* 0x000000061111d221 */ /* 0x000fc80000000000 */
[----:B------:R-:W-:Y:S01]  /*05f0*/  @!P6 FADD R17, R17, R8 ;  /* 0x000000081111e221 */ /* 0x000fe20000000000 */
[----:B------:R-:W-:Y:S06]  /*0600*/  BRA.U UP0, `(.L_x_13) ;  /* 0xfffffff900f07547 */ /* 0x000fec000b83ffff */
[----:B------:R-:W-:-:S12]  /*0610*/  UIADD3 UR5, UPT, UPT, UR6, -0x3, URZ ;  /* 0xfffffffd06057890 */ /* 0x000fd8000fffe0ff */
.L_x_12:
[----:B------:R-:W-:-:S09]  /*0620*/  ULOP3.LUT UP0, URZ, UR4, 0x4, URZ, 0xc0, !UPT ;  /* 0x0000000404ff7892 */ /* 0x000fd2000f80c0ff */
[----:B------:R-:W-:Y:S05]  /*0630*/  BRA.U !UP0, `(.L_x_14) ;  /* 0x0000000108847547 */ /* 0x000fea000b800000 */
[----:B------:R-:W-:-:S04]  /*0640*/  IADD3 R11, PT, PT, R16, UR5, RZ ;  /* 0x00000005100b7c10 */ /* 0x000fc8000fffe0ff */
[C---:B------:R-:W-:Y:S01]  /*0650*/  ISETP.GE.AND P0, PT, R11.reuse, UR7, PT ;  /* 0x000000070b007c0c */ /* 0x040fe2000bf06270 */
[C---:B------:R-:W-:Y:S02]  /*0660*/  VIADD R13, R11.reuse, 0x1 ;  /* 0x000000010b0d7836 */ /* 0x040fe40000000000 */
[C---:B------:R-:W-:Y:S01]  /*0670*/  VIADD R15, R11.reuse, 0x2 ;  /* 0x000000020b0f7836 */ /* 0x040fe20000000000 */
[C---:B------:R-:W-:Y:S01]  /*0680*/  ISETP.LT.OR P0, PT, R11.reuse, RZ, P0 ;  /* 0x000000ff0b00720c */ /* 0x040fe20000701670 */
[----:B------:R-:W-:Y:S01]  /*0690*/  VIADD R19, R11, 0x3 ;  /* 0x000000030b137836 */ /* 0x000fe20000000000 */
[----:B------:R-:W-:Y:S02]  /*06a0*/  ISETP.GE.AND P1, PT, R13, UR7, PT ;  /* 0x000000070d007c0c */ /* 0x000fe4000bf26270 */
[----:B------:R-:W-:Y:S02]  /*06b0*/  ISETP.GE.AND P2, PT, R15, UR7, PT ;  /* 0x000000070f007c0c */ /* 0x000fe4000bf46270 */
[----:B------:R-:W-:-:S02]  /*06c0*/  ISETP.LT.OR P1, PT, R13, RZ, P1 ;  /* 0x000000ff0d00720c */ /* 0x000fc40000f21670 */
[----:B------:R-:W-:Y:S02]  /*06d0*/  ISETP.GE.AND P3, PT, R19, UR7, PT ;  /* 0x0000000713007c0c */ /* 0x000fe4000bf66270 */
[----:B------:R-:W-:Y:S02]  /*06e0*/  ISETP.LT.OR P2, PT, R15, RZ, P2 ;  /* 0x000000ff0f00720c */ /* 0x000fe40001741670 */
[----:B------:R-:W-:Y:S01]  /*06f0*/  ISETP.LT.OR P3, PT, R19, RZ, P3 ;  /* 0x000000ff1300720c */ /* 0x000fe20001f61670 */
[----:B------:R-:W0:Y:S08]  /*0700*/  @!P0 LDC.64 R4, c[0x0][0x380] ;  /* 0x0000e000ff048b82 */ /* 0x000e300000000a00 */
[----:B------:R-:W1:Y:S08]  /*0710*/  @!P1 LDC.64 R6, c[0x0][0x380] ;  /* 0x0000e000ff069b82 */ /* 0x000e700000000a00 */
[----:B------:R-:W2:Y:S08]  /*0720*/  @!P2 LDC.64 R8, c[0x0][0x380] ;  /* 0x0000e000ff08ab82 */ /* 0x000eb00000000a00 */
[----:B------:R-:W3:Y:S01]  /*0730*/  @!P3 LDC.64 R2, c[0x0][0x380] ;  /* 0x0000e000ff02bb82 */ /* 0x000ee20000000a00 */
[----:B0-----:R-:W-:-:S06]  /*0740*/  @!P0 IMAD.WIDE.U32 R4, R11, 0x4, R4 ;  /* 0x000000040b048825 */ /* 0x001fcc00078e0004 */
[----:B------:R-:W4:Y:S01]  /*0750*/  @!P0 LDG.E R4, desc[UR10][R4.64] ;  /* 0x0000000a04048981 */ /* 0x000f22000c1e1900 */
[----:B-1----:R-:W-:-:S06]  /*0760*/  @!P1 IMAD.WIDE.U32 R6, R13, 0x4, R6 ;  /* 0x000000040d069825 */ /* 0x002fcc00078e0006 */
[----:B------:R-:W5:Y:S01]  /*0770*/  @!P1 LDG.E R6, desc[UR10][R6.64] ;  /* 0x0000000a06069981 */ /* 0x000f62000c1e1900 */
[----:B--2---:R-:W-:-:S06]  /*0780*/  @!P2 IMAD.WIDE.U32 R8, R15, 0x4, R8 ;  /* 0x000000040f08a825 */ /* 0x004fcc00078e0008 */
[----:B------:R-:W2:Y:S01]  /*0790*/  @!P2 LDG.E R8, desc[UR10][R8.64] ;  /* 0x0000000a0808a981 */ /* 0x000ea2000c1e1900 */
[----:B---3--:R-:W-:-:S06]  /*07a0*/  @!P3 IMAD.WIDE.U32 R2, R19, 0x4, R2 ;  /* 0x000000041302b825 */ /* 0x008fcc00078e0002 */
[----:B------:R-:W3:Y:S01]  /*07b0*/  @!P3 LDG.E R2, desc[UR10][R2.64] ;  /* 0x0000000a0202b981 */ /* 0x000ee2000c1e1900 */
[----:B------:R-:W-:-:S05]  /*07c0*/  @!P0 IADD3 R0, PT, PT, R0, 0x1, RZ ;  /* 0x0000000100008810 */ /* 0x000fca0007ffe0ff */
[----:B------:R-:W-:-:S04]  /*07d0*/  @!P1 VIADD R0, R0, 0x1 ;  /* 0x0000000100009836 */ /* 0x000fc80000000000 */
[----:B------:R-:W-:Y:S01]  /*07e0*/  @!P2 VIADD R0, R0, 0x1 ;  /* 0x000000010000a836 */ /* 0x000fe20000000000 */
[----:B------:R-:W-:-:S03]  /*07f0*/  UIADD3 UR5, UPT, UPT, UR5, 0x4, URZ ;  /* 0x0000000405057890 */ /* 0x000fc6000fffe0ff */
[----:B------:R-:W-:Y:S02]  /*0800*/  @!P3 VIADD R0, R0, 0x1 ;  /* 0x000000010000b836 */ /* 0x000fe40000000000 */
[----:B----4-:R-:W-:-:S04]  /*0810*/  @!P0 FADD R17, R17, R4 ;  /* 0x0000000411118221 */ /* 0x010fc80000000000 */
[----:B-----5:R-:W-:-:S04]  /*0820*/  @!P1 FADD R17, R17, R6 ;  /* 0x0000000611119221 */ /* 0x020fc80000000000 */
[----:B--2---:R-:W-:-:S04]  /*0830*/  @!P2 FADD R17, R17, R8 ;  /* 0x000000081111a221 */ /* 0x004fc80000000000 */
[----:B---3--:R-:W-:-:S07]  /*0840*/  @!P3 FADD R17, R17, R2 ;  /* 0x000000021111b221 */ /* 0x008fce0000000000 */
.L_x_14:
[----:B------:R-:W-:-:S04]  /*0850*/  ULOP3.LUT UR4, UR4, 0x3, URZ, 0xc0, !UPT ;  /* 0x0000000304047892 */ /* 0x000fc8000f8ec0ff */
[----:B------:R-:W-:-:S09]  /*0860*/  UISETP.NE.AND UP0, UPT, UR4, 0x1, UPT ;  /* 0x000000010400788c */ /* 0x000fd2000bf05270 */
[----:B------:R-:W-:Y:S05]  /*0870*/  BRA.U !UP0, `(.L_x_15) ;  /* 0x0000000108447547 */ /* 0x000fea000b800000 */
[----:B------:R-:W-:-:S04]  /*0880*/  IADD3 R9, PT, PT, R16, UR5, RZ ;  /* 0x0000000510097c10 */ /* 0x000fc8000fffe0ff */
[C---:B------:R-:W-:Y:S01]  /*0890*/  ISETP.GE.AND P0, PT, R9.reuse, UR7, PT ;  /* 0x0000000709007c0c */ /* 0x040fe2000bf06270 */
[----:B------:R-:W-:-:S03]  /*08a0*/  VIADD R7, R9, 0x1 ;  /* 0x0000000109077836 */ /* 0x000fc60000000000 */
[----:B------:R-:W-:Y:S02]  /*08b0*/  ISETP.LT.OR P0, PT, R9, RZ, P0 ;  /* 0x000000ff0900720c */ /* 0x000fe40000701670 */
[----:B------:R-:W-:-:S04]  /*08c0*/  ISETP.GE.AND P1, PT, R7, UR7, PT ;  /* 0x0000000707007c0c */ /* 0x000fc8000bf26270 */
[----:B------:R-:W-:-:S07]  /*08d0*/  ISETP.LT.OR P1, PT, R7, RZ, P1 ;  /* 0x000000ff0700720c */ /* 0x000fce0000f21670 */
[----:B------:R-:W0:Y:S08]  /*08e0*/  @!P0 LDC.64 R2, c[0x0][0x380] ;  /* 0x0000e000ff028b82 */ /* 0x000e300000000a00 */
[----:B------:R-:W1:Y:S01]  /*08f0*/  @!P1 LDC.64 R4, c[0x0][0x380] ;  /* 0x0000e000ff049b82 */ /* 0x000e620000000a00 */
[----:B0-----:R-:W-:-:S06]  /*0900*/  @!P0 IMAD.WIDE.U32 R2, R9, 0x4, R2 ;  /* 0x0000000409028825 */ /* 0x001fcc00078e0002 */
[----:B------:R-:W2:Y:S01]  /*0910*/  @!P0 LDG.E R2, desc[UR10][R2.64] ;  /* 0x0000000a02028981 */ /* 0x000ea2000c1e1900 */
[----:B-1----:R-:W-:-:S06]  /*0920*/  @!P1 IMAD.WIDE.U32 R4, R7, 0x4, R4 ;  /* 0x0000000407049825 */ /* 0x002fcc00078e0004 */
[----:B------:R-:W3:Y:S01]  /*0930*/  @!P1 LDG.E R4, desc[UR10][R4.64] ;  /* 0x0000000a04049981 */ /* 0x000ee2000c1e1900 */
[----:B------:R-:W-:Y:S01]  /*0940*/  @!P0 VIADD R0, R0, 0x1 ;  /* 0x0000000100008836 */ /* 0x000fe20000000000 */
[----:B------:R-:W-:-:S03]  /*0950*/  UIADD3 UR5, UPT, UPT, UR5, 0x2, URZ ;  /* 0x0000000205057890 */ /* 0x000fc6000fffe0ff */
[----:B------:R-:W-:Y:S02]  /*0960*/  @!P1 VIADD R0, R0, 0x1 ;  /* 0x0000000100009836 */ /* 0x000fe40000000000 */
[----:B--2---:R-:W-:-:S04]  /*0970*/  @!P0 FADD R17, R17, R2 ;  /* 0x0000000211118221 */ /* 0x004fc80000000000 */
[----:B---3--:R-:W-:-:S07]  /*0980*/  @!P1 FADD R17, R17, R4 ;  /* 0x0000000411119221 */ /* 0x008fce0000000000 */
.L_x_15:
[----:B------:R-:W-:Y:S01]  /*0990*/  IADD3 R5, PT, PT, R16, UR5, RZ ;  /* 0x0000000510057c10 */ /* 0x000fe2000fffe0ff */
[----:B------:R-:W-:Y:S03]  /*09a0*/  BSSY.RECONVERGENT B0, `(.L_x_16) ;  /* 0x0000009000007945 */ /* 0x000fe60003800200 */
[----:B------:R-:W-:-:S04]  /*09b0*/  ISETP.GE.AND P0, PT, R5, UR7, PT ;  /* 0x0000000705007c0c */ /* 0x000fc8000bf06270 */
[----:B------:R-:W-:-:S13]  /*09c0*/  ISETP.LT.OR P0, PT, R5, RZ, P0 ;  /* 0x000000ff0500720c */ /* 0x000fda0000701670 */
[----:B------:R-:W-:Y:S05]  /*09d0*/  @P0 BRA `(.L_x_17) ;  /* 0x0000000000140947 */ /* 0x000fea0003800000 */
[----:B------:R-:W0:Y:S02]  /*09e0*/  LDC.64 R2, c[0x0][0x380] ;  /* 0x0000e000ff027b82 */ /* 0x000e240000000a00 */
[----:B0-----:R-:W-:-:S06]  /*09f0*/  IMAD.WIDE.U32 R2, R5, 0x4, R2 ;  /* 0x0000000405027825 */ /* 0x001fcc00078e0002 */
[----:B------:R-:W2:Y:S01]  /*0a00*/  LDG.E R2, desc[UR10][R2.64] ;  /* 0x0000000a02027981 */ /* 0x000ea2000c1e1900 */
[----:B------:R-:W-:Y:S02]  /*0a10*/  VIADD R0, R0, 0x1 ;  /* 0x0000000100007836 */ /* 0x000fe40000000000 */
[----:B--2---:R-:W-:-:S07]  /*0a20*/  FADD R17, R17, R2 ;  /* 0x0000000211117221 */ /* 0x004fce0000000000 */
.L_x_17:
[----:B------:R-:W-:Y:S05]  /*0a30*/  BSYNC.RECONVERGENT B0 ;  /* 0x0000000000007941 */ /* 0x000fea0003800200 */
.L_x_16:
[----:B------:R-:W-:-:S07]  /*0a40*/  I2FP.F32.S32 R3, R0 ;  /* 0x0000000000037245 */ /* 0x000fce0000201400 */
.L_x_11:
[----:B------:R-:W0:Y:S01]  /*0a50*/  MUFU.RCP R0, R3 ;  /* 0x0000000300007308 */ /* 0x000e220000001000 */
[----:B------:R-:W-:Y:S07]  /*0a60*/  BSSY.RECONVERGENT B0, `(.L_x_18) ;  /* 0x000000c000007945 */ /* 0x000fee0003800200 */
[----:B------:R-:W1:Y:S01]  /*0a70*/  FCHK P0, R17, R3 ;  /* 0x0000000311007302 */ /* 0x000e620000000000 */
[----:B0-----:R-:W-:-:S04]  /*0a80*/  FFMA R5, R0, -R3, 1 ;  /* 0x3f80000000057423 */ /* 0x001fc80000000803 */
[----:B------:R-:W-:-:S04]  /*0a90*/  FFMA R0, R0, R5, R0 ;  /* 0x0000000500007223 */ /* 0x000fc80000000000 */
[----:B------:R-:W-:-:S04]  /*0aa0*/  FFMA R2, R0, R17, RZ ;  /* 0x0000001100027223 */ /* 0x000fc800000000ff */
[----:B------:R-:W-:-:S04]  /*0ab0*/  FFMA R5, R2, -R3, R17 ;  /* 0x8000000302057223 */ /* 0x000fc80000000011 */
[----:B------:R-:W-:Y:S01]  /*0ac0*/  FFMA R5, R0, R5, R2 ;  /* 0x0000000500057223 */ /* 0x000fe20000000002 */
[----:B-1----:R-:W-:Y:S06]  /*0ad0*/  @!P0 BRA `(.L_x_19) ;  /* 0x0000000000108947 */ /* 0x002fec0003800000 */
[----:B------:R-:W-:Y:S01]  /*0ae0*/  IMAD.MOV.U32 R0, RZ, RZ, R17 ;  /* 0x000000ffff007224 */ /* 0x000fe200078e0011 */
[----:B------:R-:W-:-:S07]  /*0af0*/  MOV R2, 0xb10 ;  /* 0x00000b1000027802 */ /* 0x000fce0000000f00 */
[----:B------:R-:W-:Y:S05]  /*0b00*/  CALL.REL.NOINC `($__internal_0_$__cuda_sm3x_div_rn_noftz_f32_slowpath) ;  /* 0x0000000000187944 */ /* 0x000fea0003c00000 */
[----:B------:R-:W-:-:S07]  /*0b10*/  IMAD.MOV.U32 R5, RZ, RZ, R0 ;  /* 0x000000ffff057224 */ /* 0x000fce00078e0000 */
.L_x_19:
[----:B------:R-:W-:Y:S05]  /*0b20*/  BSYNC.RECONVERGENT B0 ;  /* 0x0000000000007941 */ /* 0x000fea0003800200 */
.L_x_18:
[----:B------:R-:W0:Y:S02]  /*0b30*/  LDC.64 R2, c[0x0][0x388] ;  /* 0x0000e200ff027b82 */ /* 0x000e240000000a00 */
[----:B0-----:R-:W-:-:S05]  /*0b40*/  IMAD.WIDE R16, R16, 0x4, R2 ;  /* 0x0000000410107825 */ /* 0x001fca00078e0202 */
[----:B------:R-:W-:Y:S01]  /*0b50*/  STG.E desc[UR10][R16.64], R5 ;  /* 0x0000000510007986 */ /* 0x000fe2000c10190a */
[----:B------:R-:W-:Y:S05]  /*0b60*/  EXIT ;  /* 0x000000000000794d */ /* 0x000fea0003800000 */
        .weak           $__internal_0_$__cuda_sm3x_div_rn_noftz_f32_slowpath
        .type           $__internal_0_$__cuda_sm3x_div_rn_noftz_f32_slowpath,@function
        .size           $__internal_0_$__cuda_sm3x_div_rn_noftz_f32_slowpath,(.L_x_32 - $__internal_0_$__cuda_sm3x_div_rn_noftz_f32_slowpath)
$__internal_0_$__cuda_sm3x_div_rn_noftz_f32_slowpath:
[----:B------:R-:W-:Y:S01]  /*0b70*/  SHF.R.U32.HI R5, RZ, 0x17, R3 ;  /* 0x00000017ff057819 */ /* 0x000fe20000011603 */
[----:B------:R-:W-:Y:S01]  /*0b80*/  BSSY.RECONVERGENT B1, `(.L_x_20) ;  /* 0x0000062000017945 */ /* 0x000fe20003800200 */
[----:B------:R-:W-:Y:S02]  /*0b90*/  SHF.R.U32.HI R4, RZ, 0x17, R0 ;  /* 0x00000017ff047819 */ /* 0x000fe40000011600 */
[----:B------:R-:W-:Y:S02]  /*0ba0*/  LOP3.LUT R10, R5, 0xff, RZ, 0xc0, !PT ;  /* 0x000000ff050a7812 */ /* 0x000fe400078ec0ff */
[----:B------:R-:W-:Y:S02]  /*0bb0*/  LOP3.LUT R8, R4, 0xff, RZ, 0xc0, !PT ;  /* 0x000000ff04087812 */ /* 0x000fe400078ec0ff */
[----:B------:R-:W-:-:S03]  /*0bc0*/  IADD3 R6, PT, PT, R10, -0x1, RZ ;  /* 0xffffffff0a067810 */ /* 0x000fc60007ffe0ff */
[----:B------:R-:W-:Y:S01]  /*0bd0*/  VIADD R5, R8, 0xffffffff ;  /* 0xffffffff08057836 */ /* 0x000fe20000000000 */
[----:B------:R-:W-:-:S04]  /*0be0*/  ISETP.GT.U32.AND P0, PT, R6, 0xfd, PT ;  /* 0x000000fd0600780c */ /* 0x000fc80003f04070 */
[----:B------:R-:W-:-:S13]  /*0bf0*/  ISETP.GT.U32.OR P0, PT, R5, 0xfd, P0 ;  /* 0x000000fd0500780c */ /* 0x000fda0000704470 */
[----:B------:R-:W-:Y:S01]  /*0c00*/  @!P0 IMAD.MOV.U32 R4, RZ, RZ, RZ ;  /* 0x000000ffff048224 */ /* 0x000fe200078e00ff */
[----:B------:R-:W-:Y:S06]  /*0c10*/  @!P0 BRA `(.L_x_21) ;  /* 0x00000000005c8947 */ /* 0x000fec0003800000 */
[----:B------:R-:W-:Y:S02]  /*0c20*/  FSETP.GTU.FTZ.AND P0, PT, |R0|, +INF , PT ;  /* 0x7f8000000000780b */ /* 0x000fe40003f1c200 */
[----:B------:R-:W-:-:S04]  /*0c30*/  FSETP.GTU.FTZ.AND P1, PT, |R3|, +INF , PT ;  /* 0x7f8000000300780b */ /* 0x000fc80003f3c200 */
[----:B------:R-:W-:-:S13]  /*0c40*/  PLOP3.LUT P0, PT, P0, P1, PT, 0xf8, 0x8f ;  /* 0x00000000008f781c */ /* 0x000fda0000703f70 */
[----:B------:R-:W-:Y:S05]  /*0c50*/  @P0 BRA `(.L_x_22) ;  /* 0x00000004004c0947 */ /* 0x000fea0003800000 */
[----:B------:R-:W-:-:S13]  /*0c60*/  LOP3.LUT P0, RZ, R3, 0x7fffffff, R0, 0xc8, !PT ;  /* 0x7fffffff03ff7812 */ /* 0x000fda000780c800 */
[----:B------:R-:W-:Y:S05]  /*0c70*/  @!P0 BRA `(.L_x_23) ;  /* 0x00000004003c8947 */ /* 0x000fea0003800000 */
[C---:B------:R-:W-:Y:S02]  /*0c80*/  FSETP.NEU.FTZ.AND P0, PT, |R0|.reuse, +INF , PT ;  /* 0x7f8000000000780b */ /* 0x040fe40003f1d200 */
[----:B------:R-:W-:Y:S02]  /*0c90*/  FSETP.NEU.FTZ.AND P2, PT, |R3|, +INF , PT ;  /* 0x7f8000000300780b */ /* 0x000fe40003f5d200 */
[----:B------:R-:W-:-:S11]  /*0ca0*/  FSETP.NEU.FTZ.AND P1, PT, |R0|, +INF , PT ;  /* 0x7f8000000000780b */ /* 0x000fd60003f3d200 */
[----:B------:R-:W-:Y:S05]  /*0cb0*/  @!P2 BRA !P0, `(.L_x_23) ;  /* 0x00000004002ca947 */ /* 0x000fea0004000000 */
[----:B------:R-:W-:-:S04]  /*0cc0*/  LOP3.LUT P0, RZ, R0, 0x7fffffff, RZ, 0xc0, !PT ;  /* 0x7fffffff00ff7812 */ /* 0x000fc8000780c0ff */
[----:B------:R-:W-:-:S13]  /*0cd0*/  PLOP3.LUT P0, PT, P2, P0, PT, 0x2f, 0xf2 ;  /* 0x0000000000f2781c */ /* 0x000fda0001700577 */
[----:B------:R-:W-:Y:S05]  /*0ce0*/  @P0 BRA `(.L_x_24) ;  /* 0x0000000400180947 */ /* 0x000fea0003800000 */
[----:B------:R-:W-:-:S04]  /*0cf0*/  LOP3.LUT P0, RZ, R3, 0x7fffffff, RZ, 0xc0, !PT ;  /* 0x7fffffff03ff7812 */ /* 0x000fc8000780c0ff */
[----:B------:R-:W-:-:S13]  /*0d00*/  PLOP3.LUT P0, PT, P1, P0, PT, 0x2f, 0xf2 ;  /* 0x0000000000f2781c */ /* 0x000fda0000f00577 */
[----:B------:R-:W-:Y:S05]  /*0d10*/  @P0 BRA `(.L_x_25) ;  /* 0x0000000400000947 */ /* 0x000fea0003800000 */
[----:B------:R-:W-:Y:S02]  /*0d20*/  ISETP.GE.AND P0, PT, R5, RZ, PT ;  /* 0x000000ff0500720c */ /* 0x000fe40003f06270 */
[----:B------:R-:W-:-:S11]  /*0d30*/  ISETP.GE.AND P1, PT, R6, RZ, PT ;  /* 0x000000ff0600720c */ /* 0x000fd60003f26270 */
[----:B------:R-:W-:Y:S01]  /*0d40*/  @P0 IMAD.MOV.U32 R4, RZ, RZ, RZ ;  /* 0x000000ffff040224 */ /* 0x000fe200078e00ff */
[----:B------:R-:W-:Y:S01]  /*0d50*/  @!P0 MOV R4, 0xffffffc0 ;  /* 0xffffffc000048802 */ /* 0x000fe20000000f00 */
[----:B------:R-:W-:Y:S01]  /*0d60*/  @!P0 FFMA R0, R0, 1.84467440737095516160e+19, RZ ;  /* 0x5f80000000008823 */ /* 0x000fe200000000ff */
[----:B------:R-:W-:-:S03]  /*0d70*/  @!P1 FFMA R3, R3, 1.84467440737095516160e+19, RZ ;  /* 0x5f80000003039823 */ /* 0x000fc600000000ff */
[----:B------:R-:W-:-:S07]  /*0d80*/  @!P1 VIADD R4, R4, 0x40 ;  /* 0x0000004004049836 */ /* 0x000fce0000000000 */
.L_x_21:
[----:B------:R-:W-:Y:S01]  /*0d90*/  LEA R6, R10, 0xc0800000, 0x17 ;  /* 0xc08000000a067811 */ /* 0x000fe200078eb8ff */
[----:B------:R-:W-:Y:S04]  /*0da0*/  BSSY.RECONVERGENT B2, `(.L_x_26) ;  /* 0x0000036000027945 */ /* 0x000fe80003800200 */
[----:B------:R-:W-:Y:S02]  /*0db0*/  IMAD.IADD R6, R3, 0x1, -R6 ;  /* 0x0000000103067824 */ /* 0x000fe400078e0a06 */
[----:B------:R-:W-:Y:S02]  /*0dc0*/  VIADD R3, R8, 0xffffff81 ;  /* 0xffffff8108037836 */ /* 0x000fe40000000000 */
[----:B------:R-:W0:Y:S01]  /*0dd0*/  MUFU.RCP R5, R6 ;  /* 0x0000000600057308 */ /* 0x000e220000001000 */
[----:B------:R-:W-:Y:S01]  /*0de0*/  FADD.FTZ R7, -R6, -RZ ;  /* 0x800000ff06077221 */ /* 0x000fe20000010100 */
[----:B------:R-:W-:-:S03]  /*0df0*/  IMAD R0, R3, -0x800000, R0 ;  /* 0xff80000003007824 */ /* 0x000fc600078e0200 */
[----:B0-----:R-:W-:-:S04]  /*0e00*/  FFMA R8, R5, R7, 1 ;  /* 0x3f80000005087423 */ /* 0x001fc80000000007 */
[----:B------:R-:W-:-:S04]  /*0e10*/  FFMA R12, R5, R8, R5 ;  /* 0x00000008050c7223 */ /* 0x000fc80000000005 */
[----:B------:R-:W-:-:S04]  /*0e20*/  FFMA R5, R0, R12, RZ ;  /* 0x0000000c00057223 */ /* 0x000fc800000000ff */
[----:B------:R-:W-:-:S04]  /*0e30*/  FFMA R8, R7, R5, R0 ;  /* 0x0000000507087223 */ /* 0x000fc80000000000 */
[----:B------:R-:W-:Y:S01]  /*0e40*/  FFMA R9, R12, R8, R5 ;  /* 0x000000080c097223 */ /* 0x000fe20000000005 */
[----:B------:R-:W-:-:S03]  /*0e50*/  IADD3 R5, PT, PT, R3, 0x7f, -R10 ;  /* 0x0000007f03057810 */ /* 0x000fc60007ffe80a */
[----:B------:R-:W-:Y:S01]  /*0e60*/  FFMA R8, R7, R9, R0 ;  /* 0x0000000907087223 */ /* 0x000fe20000000000 */
[----:B------:R-:W-:-:S03]  /*0e70*/  IADD3 R5, PT, PT, R5, R4, RZ ;  /* 0x0000000405057210 */ /* 0x000fc60007ffe0ff */
[----:B------:R-:W-:-:S05]  /*0e80*/  FFMA R0, R12, R8, R9 ;  /* 0x000000080c007223 */ /* 0x000fca0000000009 */
[----:B------:R-:W-:-:S04]  /*0e90*/  SHF.R.U32.HI R3, RZ, 0x17, R0 ;  /* 0x00000017ff037819 */ /* 0x000fc80000011600 */
[----:B------:R-:W-:-:S05]  /*0ea0*/  LOP3.LUT R3, R3, 0xff, RZ, 0xc0, !PT ;  /* 0x000000ff03037812 */ /* 0x000fca00078ec0ff */
[----:B------:R-:W-:-:S04]  /*0eb0*/  IMAD.IADD R7, R3, 0x1, R5 ;  /* 0x0000000103077824 */ /* 0x000fc800078e0205 */
[----:B------:R-:W-:-:S05]  /*0ec0*/  VIADD R3, R7, 0xffffffff ;  /* 0xffffffff07037836 */ /* 0x000fca0000000000 */
[----:B------:R-:W-:-:S13]  /*0ed0*/  ISETP.GE.U32.AND P0, PT, R3, 0xfe, PT ;  /* 0x000000fe0300780c */ /* 0x000fda0003f06070 */
[----:B------:R-:W-:Y:S05]  /*0ee0*/  @!P0 BRA `(.L_x_27) ;  /* 0x0000000000808947 */ /* 0x000fea0003800000 */
[----:B------:R-:W-:-:S13]  /*0ef0*/  ISETP.GT.AND P0, PT, R7, 0xfe, PT ;  /* 0x000000fe0700780c */ /* 0x000fda0003f04270 */
[----:B------:R-:W-:Y:S05]  /*0f00*/  @P0 BRA `(.L_x_28) ;  /* 0x00000000006c0947 */ /* 0x000fea0003800000 */
[----:B------:R-:W-:-:S13]  /*0f10*/  ISETP.GE.AND P0, PT, R7, 0x1, PT ;  /* 0x000000010700780c */ /* 0x000fda0003f06270 */
[----:B------:R-:W-:Y:S05]  /*0f20*/  @P0 BRA `(.L_x_29) ;  /* 0x0000000000740947 */ /* 0x000fea0003800000 */
[----:B------:R-:W-:Y:S02]  /*0f30*/  ISETP.GE.AND P0, PT, R7, -0x18, PT ;  /* 0xffffffe80700780c */ /* 0x000fe40003f06270 */
[----:B------:R-:W-:-:S11]  /*0f40*/  LOP3.LUT R0, R0, 0x80000000, RZ, 0xc0, !PT ;  /* 0x8000000000007812 */ /* 0x000fd600078ec0ff */
[----:B------:R-:W-:Y:S05]  /*0f50*/  @!P0 BRA `(.L_x_29) ;  /* 0x0000000000688947 */ /* 0x000fea0003800000 */
[CCC-:B------:R-:W-:Y:S01]  /*0f60*/  FFMA.RZ R3, R12.reuse, R8.reuse, R9.reuse ;  /* 0x000000080c037223 */ /* 0x1c0fe2000000c009 */
[C---:B------:R-:W-:Y:S01]  /*0f70*/  IADD3 R6, PT, PT, R7.reuse, 0x20, RZ ;  /* 0x0000002007067810 */ /* 0x040fe20007ffe0ff */
[CCC-:B------:R-:W-:Y:S01]  /*0f80*/  FFMA.RM R4, R12.reuse, R8.reuse, R9.reuse ;  /* 0x000000080c047223 */ /* 0x1c0fe20000004009 */
[----:B------:R-:W-:Y:S02]  /*0f90*/  ISETP.NE.AND P2, PT, R7, RZ, PT ;  /* 0x000000ff0700720c */ /* 0x000fe40003f45270 */
[----:B------:R-:W-:Y:S01]  /*0fa0*/  LOP3.LUT R5, R3, 0x7fffff, RZ, 0xc0, !PT ;  /* 0x007fffff03057812 */ /* 0x000fe200078ec0ff */
[----:B------:R-:W-:Y:S01]  /*0fb0*/  FFMA.RP R3, R12, R8, R9 ;  /* 0x000000080c037223 */ /* 0x000fe20000008009 */
[----:B------:R-:W-:Y:S01]  /*0fc0*/  ISETP.NE.AND P1, PT, R7, RZ, PT ;  /* 0x000000ff0700720c */ /* 0x000fe20003f25270 */
[----:B------:R-:W-:Y:S01]  /*0fd0*/  IMAD.MOV R7, RZ, RZ, -R7 ;  /* 0x000000ffff077224 */ /* 0x000fe200078e0a07 */
[----:B------:R-:W-:Y:S02]  /*0fe0*/  LOP3.LUT R5, R5, 0x800000, RZ, 0xfc, !PT ;  /* 0x0080000005057812 */ /* 0x000fe400078efcff */
[----:B------:R-:W-:-:S02]  /*0ff0*/  FSETP.NEU.FTZ.AND P0, PT, R3, R4, PT ;  /* 0x000000040300720b */ /* 0x000fc40003f1d000 */
[----:B------:R-:W-:Y:S02]  /*1000*/  SHF.L.U32 R6, R5, R6, RZ ;  /* 0x0000000605067219 */ /* 0x000fe400000006ff */
[----:B------:R-:W-:Y:S02]  /*1010*/  SEL R4, R7, RZ, P2 ;  /* 0x000000ff07047207 */ /* 0x000fe40001000000 */
[----:B------:R-:W-:Y:S02]  /*1020*/  ISETP.NE.AND P1, PT, R6, RZ, P1 ;  /* 0x000000ff0600720c */ /* 0x000fe40000f25270 */
[----:B------:R-:W-:Y:S02]  /*1030*/  SHF.R.U32.HI R4, RZ, R4, R5 ;  /* 0x00000004ff047219 */ /* 0x000fe40000011605 */
[----:B------:R-:W-:Y:S02]  /*1040*/  PLOP3.LUT P0, PT, P0, P1, PT, 0xf8, 0x8f ;  /* 0x00000000008f781c */ /* 0x000fe40000703f70 */
[----:B------:R-:W-:-:S02]  /*1050*/  SHF.R.U32.HI R6, RZ, 0x1, R4 ;  /* 0x00000001ff067819 */ /* 0x000fc40000011604 */
[----:B------:R-:W-:-:S04]  /*1060*/  SEL R3, RZ, 0x1, !P0 ;  /* 0x00000001ff037807 */ /* 0x000fc80004000000 */
[----:B------:R-:W-:-:S04]  /*1070*/  LOP3.LUT R3, R3, 0x1, R6, 0xf8, !PT ;  /* 0x0000000103037812 */ /* 0x000fc800078ef806 */
[----:B------:R-:W-:-:S05]  /*1080*/  LOP3.LUT R3, R3, R4, RZ, 0xc0, !PT ;  /* 0x0000000403037212 */ /* 0x000fca00078ec0ff */
[----:B------:R-:W-:-:S05]  /*1090*/  IMAD.IADD R3, R6, 0x1, R3 ;  /* 0x0000000106037824 */ /* 0x000fca00078e0203 */
[----:B------:R-:W-:Y:S01]  /*10a0*/  LOP3.LUT R0, R3, R0, RZ, 0xfc, !PT ;  /* 0x0000000003007212 */ /* 0x000fe200078efcff */
[----:B------:R-:W-:Y:S06]  /*10b0*/  BRA `(.L_x_29) ;  /* 0x0000000000107947 */ /* 0x000fec0003800000 */
.L_x_28:
[----:B------:R-:W-:-:S04]  /*10c0*/  LOP3.LUT R0, R0, 0x80000000, RZ, 0xc0, !PT ;  /* 0x8000000000007812 */ /* 0x000fc800078ec0ff */
[----:B------:R-:W-:Y:S01]  /*10d0*/  LOP3.LUT R0, R0, 0x7f800000, RZ, 0xfc, !PT ;  /* 0x7f80000000007812 */ /* 0x000fe200078efcff */
[----:B------:R-:W-:Y:S06]  /*10e0*/  BRA `(.L_x_29) ;  /* 0x0000000000047947 */ /* 0x000fec0003800000 */
.L_x_27:
[----:B------:R-:W-:-:S07]  /*10f0*/  LEA R0, R5, R0, 0x17 ;  /* 0x0000000005007211 */ /* 0x000fce00078eb8ff */
.L_x_29:
[----:B------:R-:W-:Y:S05]  /*1100*/  BSYNC.RECONVERGENT B2 ;  /* 0x0000000000027941 */ /* 0x000fea0003800200 */
.L_x_26:
[----:B------:R-:W-:Y:S05]  /*1110*/  BRA `(.L_x_30) ;  /* 0x0000000000207947 */ /* 0x000fea0003800000 */
.L_x_25:
[----:B------:R-:W-:-:S04]  /*1120*/  LOP3.LUT R0, R3, 0x80000000, R0, 0x48, !PT ;  /* 0x8000000003007812 */ /* 0x000fc800078e4800 */
[----:B------:R-:W-:Y:S01]  /*1130*/  LOP3.LUT R0, R0, 0x7f800000, RZ, 0xfc, !PT ;  /* 0x7f80000000007812 */ /* 0x000fe200078efcff */
[----:B------:R-:W-:Y:S06]  /*1140*/  BRA `(.L_x_30) ;  /* 0x0000000000147947 */ /* 0x000fec0003800000 */
.L_x_24:
[----:B------:R-:W-:Y:S01]  /*1150*/  LOP3.LUT R0, R3, 0x80000000, R0, 0x48, !PT ;  /* 0x8000000003007812 */ /* 0x000fe200078e4800 */
[----:B------:R-:W-:Y:S06]  /*1160*/  BRA `(.L_x_30) ;  /* 0x00000000000c7947 */ /* 0x000fec0003800000 */
.L_x_23:
[----:B------:R-:W0:Y:S01]  /*1170*/  MUFU.RSQ R0, -QNAN ;  /* 0xffc0000000007908 */ /* 0x000e220000001400 */
[----:B------:R-:W-:Y:S05]  /*1180*/  BRA `(.L_x_30) ;  /* 0x0000000000047947 */ /* 0x000fea0003800000 */
.L_x_22:
[----:B------:R-:W-:-:S07]  /*1190*/  FADD.FTZ R0, R0, R3 ;  /* 0x0000000300007221 */ /* 0x000fce0000010000 */
.L_x_30:
[----:B------:R-:W-:Y:S05]  /*11a0*/  BSYNC.RECONVERGENT B1 ;  /* 0x0000000000017941 */ /* 0x000fea0003800200 */
.L_x_20:
[----:B------:R-:W-:-:S04]  /*11b0*/  IMAD.MOV.U32 R3, RZ, RZ, 0x0 ;  /* 0x00000000ff037424 */ /* 0x000fc800078e00ff */
[----:B0-----:R-:W-:Y:S05]  /*11c0*/  RET.REL.NODEC R2 `(_Z19movingAverageFilterPKfPfii) ;  /* 0xffffffec028c7950 */ /* 0x001fea0003c3ffff */
.L_x_31:
        /* <DEDUP_REMOVED lines=11> */
.L_x_32:


//--------------------- .nv.shared.reserved.0     --------------------------
	.section	.nv.shared.reserved.0,"aw",@nobits
	.weak		__nv_reservedSMEM_offset_0_alias
	.size		__nv_reservedSMEM_offset_0_alias, 0, 64
	.other		__nv_reservedSMEM_offset_0_alias,@"STO_CUDA_RESERVED_SHARED STV_DEFAULT"
__nv_reservedSMEM_offset_0_alias:
	.zero		0
	.zero		64


//--------------------- .nv.constant0._Z19highPassFromLowPassPKfS0_Pfi --------------------------
	.section	.nv.constant0._Z19highPassFromLowPassPKfS0_Pfi,"a",@progbits
	.sectionflags	@""
	.align	4
.nv.constant0._Z19highPassFromLowPassPKfS0_Pfi:
	.zero		924


//--------------------- .nv.constant0._Z25onePoleFilterMultiChannelPKfPfiif --------------------------
	.section	.nv.constant0._Z25onePoleFilterMultiChannelPKfPfiif,"a",@progbits
	.sectionflags	@""
	.align	4
.nv.constant0._Z25onePoleFilterMultiChannelPKfPfiif:
	.zero		924


//--------------------- .nv.constant0._Z13onePoleFilterPKfPfif --------------------------
	.section	.nv.constant0._Z13onePoleFilterPKfPfif,"a",@progbits
	.sectionflags	@""
	.align	4
.nv.constant0._Z13onePoleFilterPKfPfif:
	.zero		920


//--------------------- .nv.constant0._Z19movingAverageFilterPKfPfii --------------------------
	.section	.nv.constant0._Z19movingAverageFilterPKfPfii,"a",@progbits
	.sectionflags	@""
	.align	4
.nv.constant0._Z19movingAverageFilterPKfPfii:
	.zero		920


//--------------------- SYMBOLS --------------------------

	.type		.nv.reservedSmem.offset0,@object
	.size		.nv.reservedSmem.offset0,0x4
